







.version 5.0
.target sm_61
.address_size 64


.global .align 8 .b8 _ZTVN10__cxxabiv117__class_type_infoE[8];
.global .align 8 .b8 _ZTVN10__cxxabiv120__si_class_type_infoE[8];
.global .align 8 .b8 _ZTVN3c105ErrorE[40];
.global .align 1 .b8 __T21[38] = {84, 32, 112, 111, 119, 105, 40, 84, 44, 32, 84, 41, 32, 91, 119, 105, 116, 104, 32, 84, 32, 61, 32, 117, 110, 115, 105, 103, 110, 101, 100, 32, 99, 104, 97, 114, 93, 0};
.global .align 1 .b8 __T22[36] = {84, 32, 112, 111, 119, 105, 40, 84, 44, 32, 84, 41, 32, 91, 119, 105, 116, 104, 32, 84, 32, 61, 32, 115, 105, 103, 110, 101, 100, 32, 99, 104, 97, 114, 93, 0};
.global .align 1 .b8 __T23[30] = {84, 32, 112, 111, 119, 105, 40, 84, 44, 32, 84, 41, 32, 91, 119, 105, 116, 104, 32, 84, 32, 61, 32, 115, 104, 111, 114, 116, 93, 0};
.global .align 1 .b8 __T24[28] = {84, 32, 112, 111, 119, 105, 40, 84, 44, 32, 84, 41, 32, 91, 119, 105, 116, 104, 32, 84, 32, 61, 32, 105, 110, 116, 93, 0};
.global .align 1 .b8 __T25[29] = {84, 32, 112, 111, 119, 105, 40, 84, 44, 32, 84, 41, 32, 91, 119, 105, 116, 104, 32, 84, 32, 61, 32, 108, 111, 110, 103, 93, 0};

.visible .entry _Z14row2col_kernelIN3c104HalfEEviPKT_iiiiiiPS2_(
.param .u32 _Z14row2col_kernelIN3c104HalfEEviPKT_iiiiiiPS2__param_0,
.param .u64 _Z14row2col_kernelIN3c104HalfEEviPKT_iiiiiiPS2__param_1,
.param .u32 _Z14row2col_kernelIN3c104HalfEEviPKT_iiiiiiPS2__param_2,
.param .u32 _Z14row2col_kernelIN3c104HalfEEviPKT_iiiiiiPS2__param_3,
.param .u32 _Z14row2col_kernelIN3c104HalfEEviPKT_iiiiiiPS2__param_4,
.param .u32 _Z14row2col_kernelIN3c104HalfEEviPKT_iiiiiiPS2__param_5,
.param .u32 _Z14row2col_kernelIN3c104HalfEEviPKT_iiiiiiPS2__param_6,
.param .u32 _Z14row2col_kernelIN3c104HalfEEviPKT_iiiiiiPS2__param_7,
.param .u64 _Z14row2col_kernelIN3c104HalfEEviPKT_iiiiiiPS2__param_8
)
{
.reg .pred %p<8>;
.reg .b16 %rs<6>;
.reg .f32 %f<2>;
.reg .b32 %r<30>;
.reg .b64 %rd<28>;


ld.param.u32 %r9, [_Z14row2col_kernelIN3c104HalfEEviPKT_iiiiiiPS2__param_0];
ld.param.u64 %rd12, [_Z14row2col_kernelIN3c104HalfEEviPKT_iiiiiiPS2__param_1];
ld.param.u32 %r10, [_Z14row2col_kernelIN3c104HalfEEviPKT_iiiiiiPS2__param_2];
ld.param.u32 %r11, [_Z14row2col_kernelIN3c104HalfEEviPKT_iiiiiiPS2__param_3];
ld.param.u32 %r12, [_Z14row2col_kernelIN3c104HalfEEviPKT_iiiiiiPS2__param_4];
ld.param.u32 %r13, [_Z14row2col_kernelIN3c104HalfEEviPKT_iiiiiiPS2__param_5];
ld.param.u32 %r14, [_Z14row2col_kernelIN3c104HalfEEviPKT_iiiiiiPS2__param_6];
ld.param.u32 %r15, [_Z14row2col_kernelIN3c104HalfEEviPKT_iiiiiiPS2__param_7];
ld.param.u64 %rd13, [_Z14row2col_kernelIN3c104HalfEEviPKT_iiiiiiPS2__param_8];
mov.u32 %r16, %ctaid.x;
mov.u32 %r17, %ntid.x;
mov.u32 %r18, %tid.x;
mad.lo.s32 %r28, %r17, %r16, %r18;
setp.ge.s32	%p1, %r28, %r9;
@%p1 bra BB0_8;

cvta.to.global.u64 %rd27, %rd12;
cvta.to.global.u64 %rd24, %rd13;
cvt.s64.s32	%rd3, %r15;
shl.b64 %rd19, %rd3, 1;

BB0_2:
mov.u64 %rd4, %rd24;
mov.u32 %r2, %r28;
rem.s32 %r20, %r2, %r15;
mul.lo.s32 %r21, %r20, %r13;
sub.s32 %r3, %r21, %r12;
mul.lo.s32 %r22, %r15, %r11;
div.s32 %r4, %r2, %r15;
mad.lo.s32 %r23, %r22, %r4, %r20;
mul.wide.s32 %rd14, %r23, 2;
add.s64 %rd26, %rd4, %rd14;
mad.lo.s32 %r24, %r4, %r10, %r3;
cvt.s64.s32	%rd7, %r24;
mov.u32 %r29, 0;
setp.lt.s32	%p2, %r11, 1;
mov.u64 %rd25, %rd26;
@%p2 bra BB0_7;

BB0_3:
mul.lo.s32 %r6, %r29, %r14;
add.s32 %r25, %r6, %r3;
setp.gt.s32	%p3, %r25, -1;
setp.lt.s32	%p4, %r25, %r10;
and.pred %p5, %p3, %p4;
@%p5 bra BB0_5;
bra.uni BB0_4;

BB0_5:
cvt.s64.s32	%rd15, %r6;
add.s64 %rd16, %rd15, %rd7;
shl.b64 %rd17, %rd16, 1;
add.s64 %rd18, %rd27, %rd17;
ld.global.u16 %rs5, [%rd18];
bra.uni BB0_6;

BB0_4:
mov.f32 %f1, 0f00000000;

	{ cvt.rn.f16.f32 %rs5, %f1;}



BB0_6:
st.global.u16 [%rd26], %rs5;
add.s64 %rd26, %rd26, %rd19;
add.s32 %r29, %r29, 1;
setp.lt.s32	%p6, %r29, %r11;
mov.u64 %rd25, %rd26;
@%p6 bra BB0_3;

BB0_7:
mov.u64 %rd24, %rd25;
shl.b64 %rd20, %rd7, 1;
add.s64 %rd27, %rd27, %rd20;
mov.u32 %r27, %nctaid.x;
mad.lo.s32 %r28, %r27, %r17, %r4;
setp.lt.s32	%p7, %r28, %r9;
@%p7 bra BB0_2;

BB0_8:
ret;
}


.visible .entry _Z14col2row_kernelIN3c104HalfEfEviPKT_iiiiiiiPS2_(
.param .u32 _Z14col2row_kernelIN3c104HalfEfEviPKT_iiiiiiiPS2__param_0,
.param .u64 _Z14col2row_kernelIN3c104HalfEfEviPKT_iiiiiiiPS2__param_1,
.param .u32 _Z14col2row_kernelIN3c104HalfEfEviPKT_iiiiiiiPS2__param_2,
.param .u32 _Z14col2row_kernelIN3c104HalfEfEviPKT_iiiiiiiPS2__param_3,
.param .u32 _Z14col2row_kernelIN3c104HalfEfEviPKT_iiiiiiiPS2__param_4,
.param .u32 _Z14col2row_kernelIN3c104HalfEfEviPKT_iiiiiiiPS2__param_5,
.param .u32 _Z14col2row_kernelIN3c104HalfEfEviPKT_iiiiiiiPS2__param_6,
.param .u32 _Z14col2row_kernelIN3c104HalfEfEviPKT_iiiiiiiPS2__param_7,
.param .u32 _Z14col2row_kernelIN3c104HalfEfEviPKT_iiiiiiiPS2__param_8,
.param .u64 _Z14col2row_kernelIN3c104HalfEfEviPKT_iiiiiiiPS2__param_9
)
{
.reg .pred %p<7>;
.reg .b16 %rs<3>;
.reg .f32 %f<10>;
.reg .b32 %r<40>;
.reg .b64 %rd<9>;


ld.param.u32 %r14, [_Z14col2row_kernelIN3c104HalfEfEviPKT_iiiiiiiPS2__param_0];
ld.param.u64 %rd2, [_Z14col2row_kernelIN3c104HalfEfEviPKT_iiiiiiiPS2__param_1];
ld.param.u32 %r15, [_Z14col2row_kernelIN3c104HalfEfEviPKT_iiiiiiiPS2__param_2];
ld.param.u32 %r16, [_Z14col2row_kernelIN3c104HalfEfEviPKT_iiiiiiiPS2__param_4];
ld.param.u32 %r17, [_Z14col2row_kernelIN3c104HalfEfEviPKT_iiiiiiiPS2__param_5];
ld.param.u32 %r18, [_Z14col2row_kernelIN3c104HalfEfEviPKT_iiiiiiiPS2__param_6];
ld.param.u32 %r19, [_Z14col2row_kernelIN3c104HalfEfEviPKT_iiiiiiiPS2__param_7];
ld.param.u32 %r20, [_Z14col2row_kernelIN3c104HalfEfEviPKT_iiiiiiiPS2__param_8];
ld.param.u64 %rd3, [_Z14col2row_kernelIN3c104HalfEfEviPKT_iiiiiiiPS2__param_9];
mov.u32 %r21, %ntid.x;
mov.u32 %r22, %ctaid.x;
mov.u32 %r23, %tid.x;
mad.lo.s32 %r38, %r21, %r22, %r23;
setp.ge.s32	%p1, %r38, %r14;
@%p1 bra BB1_10;

cvta.to.global.u64 %rd1, %rd2;
add.s32 %r24, %r16, -1;
mad.lo.s32 %r2, %r24, %r19, 1;
cvta.to.global.u64 %rd6, %rd3;

BB1_2:
rem.s32 %r26, %r38, %r15;
add.s32 %r4, %r26, %r17;
div.s32 %r5, %r38, %r15;
setp.lt.s32	%p2, %r4, %r2;
mov.u32 %r39, 0;
@%p2 bra BB1_4;

sub.s32 %r27, %r4, %r2;
div.s32 %r28, %r27, %r18;
add.s32 %r39, %r28, 1;

BB1_4:
div.s32 %r29, %r4, %r18;
add.s32 %r30, %r29, 1;
min.s32 %r8, %r30, %r20;
mov.f32 %f9, 0f00000000;
setp.ge.s32	%p3, %r39, %r8;
@%p3 bra BB1_9;

mul.lo.s32 %r9, %r5, %r16;
mov.f32 %f9, 0f00000000;

BB1_6:
mul.lo.s32 %r31, %r39, %r18;
sub.s32 %r11, %r4, %r31;
rem.s32 %r32, %r11, %r19;
setp.ne.s32	%p4, %r32, 0;
@%p4 bra BB1_8;

div.s32 %r33, %r11, %r19;
add.s32 %r34, %r33, %r9;
mad.lo.s32 %r35, %r34, %r20, %r39;
mul.wide.s32 %rd4, %r35, 2;
add.s64 %rd5, %rd1, %rd4;
ld.global.u16 %rs1, [%rd5];

	{ cvt.f32.f16 %f7, %rs1;}


	add.f32 %f9, %f9, %f7;

BB1_8:
add.s32 %r39, %r39, 1;
setp.lt.s32	%p5, %r39, %r8;
@%p5 bra BB1_6;

BB1_9:

	{ cvt.rn.f16.f32 %rs2, %f9;}


	mul.wide.s32 %rd7, %r38, 2;
add.s64 %rd8, %rd6, %rd7;
st.global.u16 [%rd8], %rs2;
mov.u32 %r37, %nctaid.x;
mad.lo.s32 %r38, %r37, %r21, %r38;
setp.lt.s32	%p6, %r38, %r14;
@%p6 bra BB1_2;

BB1_10:
ret;
}


.visible .entry _Z14row2col_kernelIfEviPKT_iiiiiiPS0_(
.param .u32 _Z14row2col_kernelIfEviPKT_iiiiiiPS0__param_0,
.param .u64 _Z14row2col_kernelIfEviPKT_iiiiiiPS0__param_1,
.param .u32 _Z14row2col_kernelIfEviPKT_iiiiiiPS0__param_2,
.param .u32 _Z14row2col_kernelIfEviPKT_iiiiiiPS0__param_3,
.param .u32 _Z14row2col_kernelIfEviPKT_iiiiiiPS0__param_4,
.param .u32 _Z14row2col_kernelIfEviPKT_iiiiiiPS0__param_5,
.param .u32 _Z14row2col_kernelIfEviPKT_iiiiiiPS0__param_6,
.param .u32 _Z14row2col_kernelIfEviPKT_iiiiiiPS0__param_7,
.param .u64 _Z14row2col_kernelIfEviPKT_iiiiiiPS0__param_8
)
{
.reg .pred %p<8>;
.reg .f32 %f<5>;
.reg .b32 %r<30>;
.reg .b64 %rd<28>;


ld.param.u32 %r9, [_Z14row2col_kernelIfEviPKT_iiiiiiPS0__param_0];
ld.param.u64 %rd12, [_Z14row2col_kernelIfEviPKT_iiiiiiPS0__param_1];
ld.param.u32 %r10, [_Z14row2col_kernelIfEviPKT_iiiiiiPS0__param_2];
ld.param.u32 %r11, [_Z14row2col_kernelIfEviPKT_iiiiiiPS0__param_3];
ld.param.u32 %r12, [_Z14row2col_kernelIfEviPKT_iiiiiiPS0__param_4];
ld.param.u32 %r13, [_Z14row2col_kernelIfEviPKT_iiiiiiPS0__param_5];
ld.param.u32 %r14, [_Z14row2col_kernelIfEviPKT_iiiiiiPS0__param_6];
ld.param.u32 %r15, [_Z14row2col_kernelIfEviPKT_iiiiiiPS0__param_7];
ld.param.u64 %rd13, [_Z14row2col_kernelIfEviPKT_iiiiiiPS0__param_8];
mov.u32 %r16, %ctaid.x;
mov.u32 %r17, %ntid.x;
mov.u32 %r18, %tid.x;
mad.lo.s32 %r28, %r17, %r16, %r18;
setp.ge.s32	%p1, %r28, %r9;
@%p1 bra BB2_7;

cvta.to.global.u64 %rd27, %rd12;
cvta.to.global.u64 %rd24, %rd13;
cvt.s64.s32	%rd3, %r15;
shl.b64 %rd19, %rd3, 2;

BB2_2:
mov.u64 %rd4, %rd24;
mov.u32 %r2, %r28;
rem.s32 %r20, %r2, %r15;
mul.lo.s32 %r21, %r20, %r13;
sub.s32 %r3, %r21, %r12;
mul.lo.s32 %r22, %r15, %r11;
div.s32 %r4, %r2, %r15;
mad.lo.s32 %r23, %r22, %r4, %r20;
mul.wide.s32 %rd14, %r23, 4;
add.s64 %rd26, %rd4, %rd14;
mad.lo.s32 %r24, %r4, %r10, %r3;
cvt.s64.s32	%rd7, %r24;
mov.u32 %r29, 0;
setp.lt.s32	%p2, %r11, 1;
mov.u64 %rd25, %rd26;
@%p2 bra BB2_6;

BB2_3:
mul.lo.s32 %r6, %r29, %r14;
add.s32 %r25, %r6, %r3;
setp.gt.s32	%p3, %r25, -1;
setp.lt.s32	%p4, %r25, %r10;
and.pred %p5, %p3, %p4;
mov.f32 %f4, 0f00000000;
@!%p5 bra BB2_5;
bra.uni BB2_4;

BB2_4:
cvt.s64.s32	%rd15, %r6;
add.s64 %rd16, %rd15, %rd7;
shl.b64 %rd17, %rd16, 2;
add.s64 %rd18, %rd27, %rd17;
ld.global.f32 %f4, [%rd18];

BB2_5:
st.global.f32 [%rd26], %f4;
add.s64 %rd26, %rd26, %rd19;
add.s32 %r29, %r29, 1;
setp.lt.s32	%p6, %r29, %r11;
mov.u64 %rd25, %rd26;
@%p6 bra BB2_3;

BB2_6:
mov.u64 %rd24, %rd25;
shl.b64 %rd20, %rd7, 2;
add.s64 %rd27, %rd27, %rd20;
mov.u32 %r27, %nctaid.x;
mad.lo.s32 %r28, %r27, %r17, %r4;
setp.lt.s32	%p7, %r28, %r9;
@%p7 bra BB2_2;

BB2_7:
ret;
}


.visible .entry _Z14col2row_kernelIffEviPKT_iiiiiiiPS0_(
.param .u32 _Z14col2row_kernelIffEviPKT_iiiiiiiPS0__param_0,
.param .u64 _Z14col2row_kernelIffEviPKT_iiiiiiiPS0__param_1,
.param .u32 _Z14col2row_kernelIffEviPKT_iiiiiiiPS0__param_2,
.param .u32 _Z14col2row_kernelIffEviPKT_iiiiiiiPS0__param_3,
.param .u32 _Z14col2row_kernelIffEviPKT_iiiiiiiPS0__param_4,
.param .u32 _Z14col2row_kernelIffEviPKT_iiiiiiiPS0__param_5,
.param .u32 _Z14col2row_kernelIffEviPKT_iiiiiiiPS0__param_6,
.param .u32 _Z14col2row_kernelIffEviPKT_iiiiiiiPS0__param_7,
.param .u32 _Z14col2row_kernelIffEviPKT_iiiiiiiPS0__param_8,
.param .u64 _Z14col2row_kernelIffEviPKT_iiiiiiiPS0__param_9
)
{
.reg .pred %p<7>;
.reg .f32 %f<9>;
.reg .b32 %r<40>;
.reg .b64 %rd<9>;


ld.param.u32 %r14, [_Z14col2row_kernelIffEviPKT_iiiiiiiPS0__param_0];
ld.param.u64 %rd2, [_Z14col2row_kernelIffEviPKT_iiiiiiiPS0__param_1];
ld.param.u32 %r15, [_Z14col2row_kernelIffEviPKT_iiiiiiiPS0__param_2];
ld.param.u32 %r16, [_Z14col2row_kernelIffEviPKT_iiiiiiiPS0__param_4];
ld.param.u32 %r17, [_Z14col2row_kernelIffEviPKT_iiiiiiiPS0__param_5];
ld.param.u32 %r18, [_Z14col2row_kernelIffEviPKT_iiiiiiiPS0__param_6];
ld.param.u32 %r19, [_Z14col2row_kernelIffEviPKT_iiiiiiiPS0__param_7];
ld.param.u32 %r20, [_Z14col2row_kernelIffEviPKT_iiiiiiiPS0__param_8];
ld.param.u64 %rd3, [_Z14col2row_kernelIffEviPKT_iiiiiiiPS0__param_9];
mov.u32 %r21, %ntid.x;
mov.u32 %r22, %ctaid.x;
mov.u32 %r23, %tid.x;
mad.lo.s32 %r38, %r21, %r22, %r23;
setp.ge.s32	%p1, %r38, %r14;
@%p1 bra BB3_10;

cvta.to.global.u64 %rd1, %rd2;
add.s32 %r24, %r16, -1;
mad.lo.s32 %r2, %r24, %r19, 1;
cvta.to.global.u64 %rd6, %rd3;

BB3_2:
rem.s32 %r26, %r38, %r15;
add.s32 %r4, %r26, %r17;
div.s32 %r5, %r38, %r15;
setp.lt.s32	%p2, %r4, %r2;
mov.u32 %r39, 0;
@%p2 bra BB3_4;

sub.s32 %r27, %r4, %r2;
div.s32 %r28, %r27, %r18;
add.s32 %r39, %r28, 1;

BB3_4:
div.s32 %r29, %r4, %r18;
add.s32 %r30, %r29, 1;
min.s32 %r8, %r30, %r20;
mov.f32 %f8, 0f00000000;
setp.ge.s32	%p3, %r39, %r8;
@%p3 bra BB3_9;

mul.lo.s32 %r9, %r5, %r16;
mov.f32 %f8, 0f00000000;

BB3_6:
mul.lo.s32 %r31, %r39, %r18;
sub.s32 %r11, %r4, %r31;
rem.s32 %r32, %r11, %r19;
setp.ne.s32	%p4, %r32, 0;
@%p4 bra BB3_8;

div.s32 %r33, %r11, %r19;
add.s32 %r34, %r33, %r9;
mad.lo.s32 %r35, %r34, %r20, %r39;
mul.wide.s32 %rd4, %r35, 4;
add.s64 %rd5, %rd1, %rd4;
ld.global.f32 %f7, [%rd5];
add.f32 %f8, %f8, %f7;

BB3_8:
add.s32 %r39, %r39, 1;
setp.lt.s32	%p5, %r39, %r8;
@%p5 bra BB3_6;

BB3_9:
mul.wide.s32 %rd7, %r38, 4;
add.s64 %rd8, %rd6, %rd7;
st.global.f32 [%rd8], %f8;
mov.u32 %r37, %nctaid.x;
mad.lo.s32 %r38, %r37, %r21, %r38;
setp.lt.s32	%p6, %r38, %r14;
@%p6 bra BB3_2;

BB3_10:
ret;
}


.visible .entry _Z14row2col_kernelIdEviPKT_iiiiiiPS0_(
.param .u32 _Z14row2col_kernelIdEviPKT_iiiiiiPS0__param_0,
.param .u64 _Z14row2col_kernelIdEviPKT_iiiiiiPS0__param_1,
.param .u32 _Z14row2col_kernelIdEviPKT_iiiiiiPS0__param_2,
.param .u32 _Z14row2col_kernelIdEviPKT_iiiiiiPS0__param_3,
.param .u32 _Z14row2col_kernelIdEviPKT_iiiiiiPS0__param_4,
.param .u32 _Z14row2col_kernelIdEviPKT_iiiiiiPS0__param_5,
.param .u32 _Z14row2col_kernelIdEviPKT_iiiiiiPS0__param_6,
.param .u32 _Z14row2col_kernelIdEviPKT_iiiiiiPS0__param_7,
.param .u64 _Z14row2col_kernelIdEviPKT_iiiiiiPS0__param_8
)
{
.reg .pred %p<8>;
.reg .b32 %r<30>;
.reg .f64 %fd<5>;
.reg .b64 %rd<28>;


ld.param.u32 %r9, [_Z14row2col_kernelIdEviPKT_iiiiiiPS0__param_0];
ld.param.u64 %rd12, [_Z14row2col_kernelIdEviPKT_iiiiiiPS0__param_1];
ld.param.u32 %r10, [_Z14row2col_kernelIdEviPKT_iiiiiiPS0__param_2];
ld.param.u32 %r11, [_Z14row2col_kernelIdEviPKT_iiiiiiPS0__param_3];
ld.param.u32 %r12, [_Z14row2col_kernelIdEviPKT_iiiiiiPS0__param_4];
ld.param.u32 %r13, [_Z14row2col_kernelIdEviPKT_iiiiiiPS0__param_5];
ld.param.u32 %r14, [_Z14row2col_kernelIdEviPKT_iiiiiiPS0__param_6];
ld.param.u32 %r15, [_Z14row2col_kernelIdEviPKT_iiiiiiPS0__param_7];
ld.param.u64 %rd13, [_Z14row2col_kernelIdEviPKT_iiiiiiPS0__param_8];
mov.u32 %r16, %ctaid.x;
mov.u32 %r17, %ntid.x;
mov.u32 %r18, %tid.x;
mad.lo.s32 %r28, %r17, %r16, %r18;
setp.ge.s32	%p1, %r28, %r9;
@%p1 bra BB4_7;

cvta.to.global.u64 %rd27, %rd12;
cvta.to.global.u64 %rd24, %rd13;
cvt.s64.s32	%rd3, %r15;
shl.b64 %rd19, %rd3, 3;

BB4_2:
mov.u64 %rd4, %rd24;
mov.u32 %r2, %r28;
rem.s32 %r20, %r2, %r15;
mul.lo.s32 %r21, %r20, %r13;
sub.s32 %r3, %r21, %r12;
mul.lo.s32 %r22, %r15, %r11;
div.s32 %r4, %r2, %r15;
mad.lo.s32 %r23, %r22, %r4, %r20;
mul.wide.s32 %rd14, %r23, 8;
add.s64 %rd26, %rd4, %rd14;
mad.lo.s32 %r24, %r4, %r10, %r3;
cvt.s64.s32	%rd7, %r24;
mov.u32 %r29, 0;
setp.lt.s32	%p2, %r11, 1;
mov.u64 %rd25, %rd26;
@%p2 bra BB4_6;

BB4_3:
mul.lo.s32 %r6, %r29, %r14;
add.s32 %r25, %r6, %r3;
setp.gt.s32	%p3, %r25, -1;
setp.lt.s32	%p4, %r25, %r10;
and.pred %p5, %p3, %p4;
mov.f64 %fd4, 0d0000000000000000;
@!%p5 bra BB4_5;
bra.uni BB4_4;

BB4_4:
cvt.s64.s32	%rd15, %r6;
add.s64 %rd16, %rd15, %rd7;
shl.b64 %rd17, %rd16, 3;
add.s64 %rd18, %rd27, %rd17;
ld.global.f64 %fd4, [%rd18];

BB4_5:
st.global.f64 [%rd26], %fd4;
add.s64 %rd26, %rd26, %rd19;
add.s32 %r29, %r29, 1;
setp.lt.s32	%p6, %r29, %r11;
mov.u64 %rd25, %rd26;
@%p6 bra BB4_3;

BB4_6:
mov.u64 %rd24, %rd25;
shl.b64 %rd20, %rd7, 3;
add.s64 %rd27, %rd27, %rd20;
mov.u32 %r27, %nctaid.x;
mad.lo.s32 %r28, %r27, %r17, %r4;
setp.lt.s32	%p7, %r28, %r9;
@%p7 bra BB4_2;

BB4_7:
ret;
}


.visible .entry _Z14col2row_kernelIddEviPKT_iiiiiiiPS0_(
.param .u32 _Z14col2row_kernelIddEviPKT_iiiiiiiPS0__param_0,
.param .u64 _Z14col2row_kernelIddEviPKT_iiiiiiiPS0__param_1,
.param .u32 _Z14col2row_kernelIddEviPKT_iiiiiiiPS0__param_2,
.param .u32 _Z14col2row_kernelIddEviPKT_iiiiiiiPS0__param_3,
.param .u32 _Z14col2row_kernelIddEviPKT_iiiiiiiPS0__param_4,
.param .u32 _Z14col2row_kernelIddEviPKT_iiiiiiiPS0__param_5,
.param .u32 _Z14col2row_kernelIddEviPKT_iiiiiiiPS0__param_6,
.param .u32 _Z14col2row_kernelIddEviPKT_iiiiiiiPS0__param_7,
.param .u32 _Z14col2row_kernelIddEviPKT_iiiiiiiPS0__param_8,
.param .u64 _Z14col2row_kernelIddEviPKT_iiiiiiiPS0__param_9
)
{
.reg .pred %p<7>;
.reg .b32 %r<40>;
.reg .f64 %fd<9>;
.reg .b64 %rd<9>;


ld.param.u32 %r14, [_Z14col2row_kernelIddEviPKT_iiiiiiiPS0__param_0];
ld.param.u64 %rd2, [_Z14col2row_kernelIddEviPKT_iiiiiiiPS0__param_1];
ld.param.u32 %r15, [_Z14col2row_kernelIddEviPKT_iiiiiiiPS0__param_2];
ld.param.u32 %r16, [_Z14col2row_kernelIddEviPKT_iiiiiiiPS0__param_4];
ld.param.u32 %r17, [_Z14col2row_kernelIddEviPKT_iiiiiiiPS0__param_5];
ld.param.u32 %r18, [_Z14col2row_kernelIddEviPKT_iiiiiiiPS0__param_6];
ld.param.u32 %r19, [_Z14col2row_kernelIddEviPKT_iiiiiiiPS0__param_7];
ld.param.u32 %r20, [_Z14col2row_kernelIddEviPKT_iiiiiiiPS0__param_8];
ld.param.u64 %rd3, [_Z14col2row_kernelIddEviPKT_iiiiiiiPS0__param_9];
mov.u32 %r21, %ntid.x;
mov.u32 %r22, %ctaid.x;
mov.u32 %r23, %tid.x;
mad.lo.s32 %r38, %r21, %r22, %r23;
setp.ge.s32	%p1, %r38, %r14;
@%p1 bra BB5_10;

cvta.to.global.u64 %rd1, %rd2;
add.s32 %r24, %r16, -1;
mad.lo.s32 %r2, %r24, %r19, 1;
cvta.to.global.u64 %rd6, %rd3;

BB5_2:
rem.s32 %r26, %r38, %r15;
add.s32 %r4, %r26, %r17;
div.s32 %r5, %r38, %r15;
setp.lt.s32	%p2, %r4, %r2;
mov.u32 %r39, 0;
@%p2 bra BB5_4;

sub.s32 %r27, %r4, %r2;
div.s32 %r28, %r27, %r18;
add.s32 %r39, %r28, 1;

BB5_4:
div.s32 %r29, %r4, %r18;
add.s32 %r30, %r29, 1;
min.s32 %r8, %r30, %r20;
mov.f64 %fd8, 0d0000000000000000;
setp.ge.s32	%p3, %r39, %r8;
@%p3 bra BB5_9;

mul.lo.s32 %r9, %r5, %r16;
mov.f64 %fd8, 0d0000000000000000;

BB5_6:
mul.lo.s32 %r31, %r39, %r18;
sub.s32 %r11, %r4, %r31;
rem.s32 %r32, %r11, %r19;
setp.ne.s32	%p4, %r32, 0;
@%p4 bra BB5_8;

div.s32 %r33, %r11, %r19;
add.s32 %r34, %r33, %r9;
mad.lo.s32 %r35, %r34, %r20, %r39;
mul.wide.s32 %rd4, %r35, 8;
add.s64 %rd5, %rd1, %rd4;
ld.global.f64 %fd7, [%rd5];
add.f64 %fd8, %fd8, %fd7;

BB5_8:
add.s32 %r39, %r39, 1;
setp.lt.s32	%p5, %r39, %r8;
@%p5 bra BB5_6;

BB5_9:
mul.wide.s32 %rd7, %r38, 8;
add.s64 %rd8, %rd6, %rd7;
st.global.f64 [%rd8], %fd8;
mov.u32 %r37, %nctaid.x;
mad.lo.s32 %r38, %r37, %r21, %r38;
setp.lt.s32	%p6, %r38, %r14;
@%p6 bra BB5_2;

BB5_10:
ret;
}




// ===== COMPILED SASS (sm_100) =====

	.target	sm_100

	.elftype	@"ET_EXEC"


//--------------------- .note.nv.tkinfo           --------------------------
	.section	.note.nv.tkinfo,"",@"SHT_NOTE"
	.sectionflags	@"SHF_NOTE_NV_TKINFO"
	.tkinfo
        /*0018*/ 	.word	0x00000002
        /*0030*/ 	.string	""
        /*0030*/ 	.string	"ptxas"
        /*0030*/ 	.string	"Cuda compilation tools, release 13.0, V13.0.88"
        /*0030*/ 	.string	"Build cuda_13.0.r13.0/compiler.36424714_0"
        /*0030*/ 	.string	"-arch sm_100 "



//--------------------- .note.nv.cuinfo           --------------------------
	.section	.note.nv.cuinfo,"",@"SHT_NOTE"
	.sectionflags	@"SHF_NOTE_NV_CUINFO"
        /*0018*/ 	.short	0x0002
        /*001a*/ 	.short	0x003d
        /*001c*/ 	.short	0x0082
	.zero		2


//--------------------- .nv.info                  --------------------------
	.section	.nv.info,"",@"SHT_CUDA_INFO"
	.align	4


	//----- nvinfo : EIATTR_REGCOUNT
	.align		4
        /*0000*/ 	.byte	0x04, 0x2f
        /*0002*/ 	.short	(.L_9 - .L_8)
	.align		4
.L_8:
        /*0004*/ 	.word	index@(_Z14row2col_kernelIN3c104HalfEEviPKT_iiiiiiPS2_)
        /*0008*/ 	.word	0x0000001a


	//----- nvinfo : EIATTR_FRAME_SIZE
	.align		4
.L_9:
        /*000c*/ 	.byte	0x04, 0x11
        /*000e*/ 	.short	(.L_11 - .L_10)
	.align		4
.L_10:
        /*0010*/ 	.word	index@(_Z14row2col_kernelIN3c104HalfEEviPKT_iiiiiiPS2_)
        /*0014*/ 	.word	0x00000000


	//----- nvinfo : EIATTR_REGCOUNT
	.align		4
.L_11:
        /*0018*/ 	.byte	0x04, 0x2f
        /*001a*/ 	.short	(.L_13 - .L_12)
	.align		4
.L_12:
        /*001c*/ 	.word	index@(_Z14col2row_kernelIN3c104HalfEfEviPKT_iiiiiiiPS2_)
        /*0020*/ 	.word	0x00000016


	//----- nvinfo : EIATTR_FRAME_SIZE
	.align		4
.L_13:
        /*0024*/ 	.byte	0x04, 0x11
        /*0026*/ 	.short	(.L_15 - .L_14)
	.align		4
.L_14:
        /*0028*/ 	.word	index@(_Z14col2row_kernelIN3c104HalfEfEviPKT_iiiiiiiPS2_)
        /*002c*/ 	.word	0x00000000


	//----- nvinfo : EIATTR_REGCOUNT
	.align		4
.L_15:
        /*0030*/ 	.byte	0x04, 0x2f
        /*0032*/ 	.short	(.L_17 - .L_16)
	.align		4
.L_16:
        /*0034*/ 	.word	index@(_Z14row2col_kernelIfEviPKT_iiiiiiPS0_)
        /*0038*/ 	.word	0x0000001a


	//----- nvinfo : EIATTR_FRAME_SIZE
	.align		4
.L_17:
        /*003c*/ 	.byte	0x04, 0x11
        /*003e*/ 	.short	(.L_19 - .L_18)
	.align		4
.L_18:
        /*0040*/ 	.word	index@(_Z14row2col_kernelIfEviPKT_iiiiiiPS0_)
        /*0044*/ 	.word	0x00000000


	//----- nvinfo : EIATTR_REGCOUNT
	.align		4
.L_19:
        /*0048*/ 	.byte	0x04, 0x2f
        /*004a*/ 	.short	(.L_21 - .L_20)
	.align		4
.L_20:
        /*004c*/ 	.word	index@(_Z14col2row_kernelIffEviPKT_iiiiiiiPS0_)
        /*0050*/ 	.word	0x00000017


	//----- nvinfo : EIATTR_FRAME_SIZE
	.align		4
.L_21:
        /*0054*/ 	.byte	0x04, 0x11
        /*0056*/ 	.short	(.L_23 - .L_22)
	.align		4
.L_22:
        /*0058*/ 	.word	index@(_Z14col2row_kernelIffEviPKT_iiiiiiiPS0_)
        /*005c*/ 	.word	0x00000000


	//----- nvinfo : EIATTR_REGCOUNT
	.align		4
.L_23:
        /*0060*/ 	.byte	0x04, 0x2f
        /*0062*/ 	.short	(.L_25 - .L_24)
	.align		4
.L_24:
        /*0064*/ 	.word	index@(_Z14row2col_kernelIdEviPKT_iiiiiiPS0_)
        /*0068*/ 	.word	0x0000001c


	//----- nvinfo : EIATTR_FRAME_SIZE
	.align		4
.L_25:
        /*006c*/ 	.byte	0x04, 0x11
        /*006e*/ 	.short	(.L_27 - .L_26)
	.align		4
.L_26:
        /*0070*/ 	.word	index@(_Z14row2col_kernelIdEviPKT_iiiiiiPS0_)
        /*0074*/ 	.word	0x00000000


	//----- nvinfo : EIATTR_REGCOUNT
	.align		4
.L_27:
        /*0078*/ 	.byte	0x04, 0x2f
        /*007a*/ 	.short	(.L_29 - .L_28)
	.align		4
.L_28:
        /*007c*/ 	.word	index@(_Z14col2row_kernelIddEviPKT_iiiiiiiPS0_)
        /*0080*/ 	.word	0x00000017


	//----- nvinfo : EIATTR_FRAME_SIZE
	.align		4
.L_29:
        /*0084*/ 	.byte	0x04, 0x11
        /*0086*/ 	.short	(.L_31 - .L_30)
	.align		4
.L_30:
        /*0088*/ 	.word	index@(_Z14col2row_kernelIddEviPKT_iiiiiiiPS0_)
        /*008c*/ 	.word	0x00000000


	//----- nvinfo : EIATTR_MIN_STACK_SIZE
	.align		4
.L_31:
        /*0090*/ 	.byte	0x04, 0x12
        /*0092*/ 	.short	(.L_33 - .L_32)
	.align		4
.L_32:
        /*0094*/ 	.word	index@(_Z14col2row_kernelIddEviPKT_iiiiiiiPS0_)
        /*0098*/ 	.word	0x00000000


	//----- nvinfo : EIATTR_MIN_STACK_SIZE
	.align		4
.L_33:
        /*009c*/ 	.byte	0x04, 0x12
        /*009e*/ 	.short	(.L_35 - .L_34)
	.align		4
.L_34:
        /*00a0*/ 	.word	index@(_Z14row2col_kernelIdEviPKT_iiiiiiPS0_)
        /*00a4*/ 	.word	0x00000000


	//----- nvinfo : EIATTR_MIN_STACK_SIZE
	.align		4
.L_35:
        /*00a8*/ 	.byte	0x04, 0x12
        /*00aa*/ 	.short	(.L_37 - .L_36)
	.align		4
.L_36:
        /*00ac*/ 	.word	index@(_Z14col2row_kernelIffEviPKT_iiiiiiiPS0_)
        /*00b0*/ 	.word	0x00000000


	//----- nvinfo : EIATTR_MIN_STACK_SIZE
	.align		4
.L_37:
        /*00b4*/ 	.byte	0x04, 0x12
        /*00b6*/ 	.short	(.L_39 - .L_38)
	.align		4
.L_38:
        /*00b8*/ 	.word	index@(_Z14row2col_kernelIfEviPKT_iiiiiiPS0_)
        /*00bc*/ 	.word	0x00000000


	//----- nvinfo : EIATTR_MIN_STACK_SIZE
	.align		4
.L_39:
        /*00c0*/ 	.byte	0x04, 0x12
        /*00c2*/ 	.short	(.L_41 - .L_40)
	.align		4
.L_40:
        /*00c4*/ 	.word	index@(_Z14col2row_kernelIN3c104HalfEfEviPKT_iiiiiiiPS2_)
        /*00c8*/ 	.word	0x00000000


	//----- nvinfo : EIATTR_MIN_STACK_SIZE
	.align		4
.L_41:
        /*00cc*/ 	.byte	0x04, 0x12
        /*00ce*/ 	.short	(.L_43 - .L_42)
	.align		4
.L_42:
        /*00d0*/ 	.word	index@(_Z14row2col_kernelIN3c104HalfEEviPKT_iiiiiiPS2_)
        /*00d4*/ 	.word	0x00000000
.L_43:


//--------------------- .nv.compat                --------------------------
	.section	.nv.compat,"",@"SHT_CUDA_COMPAT_INFO"
	.align	4
        /*0000*/ 	.byte	0x02, 0x09, 0x00, 0x00, 0x02, 0x02, 0x01, 0x00, 0x02, 0x05, 0x05, 0x00, 0x03, 0x07, 0x01, 0x01
        /*0010*/ 	.byte	0x02, 0x03, 0x00, 0x00, 0x02, 0x06, 0x01, 0x00, 0x04, 0x0b, 0x08, 0x00, 0x01, 0x00, 0x00, 0x00
        /*0020*/ 	.byte	0x00, 0x00, 0x00, 0x00


//--------------------- .nv.info._Z14col2row_kernelIddEviPKT_iiiiiiiPS0_ --------------------------
	.section	.nv.info._Z14col2row_kernelIddEviPKT_iiiiiiiPS0_,"",@"SHT_CUDA_INFO"
	.sectionflags	@""
	.align	4


	//----- nvinfo : EIATTR_CUDA_API_VERSION
	.align		4
        /*0000*/ 	.byte	0x04, 0x37
        /*0002*/ 	.short	(.L_45 - .L_44)
.L_44:
        /*0004*/ 	.word	0x00000082


	//----- nvinfo : EIATTR_KPARAM_INFO
	.align		4
.L_45:
        /*0008*/ 	.byte	0x04, 0x17
        /*000a*/ 	.short	(.L_47 - .L_46)
.L_46:
        /*000c*/ 	.word	0x00000000
        /*0010*/ 	.short	0x0009
        /*0012*/ 	.short	0x0030
        /*0014*/ 	.byte	0x00, 0xf0, 0x21, 0x00


	//----- nvinfo : EIATTR_KPARAM_INFO
	.align		4
.L_47:
        /*0018*/ 	.byte	0x04, 0x17
        /*001a*/ 	.short	(.L_49 - .L_48)
.L_48:
        /*001c*/ 	.word	0x00000000
        /*0020*/ 	.short	0x0008
        /*0022*/ 	.short	0x0028
        /*0024*/ 	.byte	0x00, 0xf0, 0x11, 0x00


	//----- nvinfo : EIATTR_KPARAM_INFO
	.align		4
.L_49:
        /*0028*/ 	.byte	0x04, 0x17
        /*002a*/ 	.short	(.L_51 - .L_50)
.L_50:
        /*002c*/ 	.word	0x00000000
        /*0030*/ 	.short	0x0007
        /*0032*/ 	.short	0x0024
        /*0034*/ 	.byte	0x00, 0xf0, 0x11, 0x00


	//----- nvinfo : EIATTR_KPARAM_INFO
	.align		4
.L_51:
        /*0038*/ 	.byte	0x04, 0x17
        /*003a*/ 	.short	(.L_53 - .L_52)
.L_52:
        /*003c*/ 	.word	0x00000000
        /*0040*/ 	.short	0x0006
        /*0042*/ 	.short	0x0020
        /*0044*/ 	.byte	0x00, 0xf0, 0x11, 0x00


	//----- nvinfo : EIATTR_KPARAM_INFO
	.align		4
.L_53:
        /*0048*/ 	.byte	0x04, 0x17
        /*004a*/ 	.short	(.L_55 - .L_54)
.L_54:
        /*004c*/ 	.word	0x00000000
        /*0050*/ 	.short	0x0005
        /*0052*/ 	.short	0x001c
        /*0054*/ 	.byte	0x00, 0xf0, 0x11, 0x00


	//----- nvinfo : EIATTR_KPARAM_INFO
	.align		4
.L_55:
        /*0058*/ 	.byte	0x04, 0x17
        /*005a*/ 	.short	(.L_57 - .L_56)
.L_56:
        /*005c*/ 	.word	0x00000000
        /*0060*/ 	.short	0x0004
        /*0062*/ 	.short	0x0018
        /*0064*/ 	.byte	0x00, 0xf0, 0x11, 0x00


	//----- nvinfo : EIATTR_KPARAM_INFO
	.align		4
.L_57:
        /*0068*/ 	.byte	0x04, 0x17
        /*006a*/ 	.short	(.L_59 - .L_58)
.L_58:
        /*006c*/ 	.word	0x00000000
        /*0070*/ 	.short	0x0003
        /*0072*/ 	.short	0x0014
        /*0074*/ 	.byte	0x00, 0xf0, 0x11, 0x00


	//----- nvinfo : EIATTR_KPARAM_INFO
	.align		4
.L_59:
        /*0078*/ 	.byte	0x04, 0x17
        /*007a*/ 	.short	(.L_61 - .L_60)
.L_60:
        /*007c*/ 	.word	0x00000000
        /*0080*/ 	.short	0x0002
        /*0082*/ 	.short	0x0010
        /*0084*/ 	.byte	0x00, 0xf0, 0x11, 0x00


	//----- nvinfo : EIATTR_KPARAM_INFO
	.align		4
.L_61:
        /*0088*/ 	.byte	0x04, 0x17
        /*008a*/ 	.short	(.L_63 - .L_62)
.L_62:
        /*008c*/ 	.word	0x00000000
        /*0090*/ 	.short	0x0001
        /*0092*/ 	.short	0x0008
        /*0094*/ 	.byte	0x00, 0xf0, 0x21, 0x00


	//----- nvinfo : EIATTR_KPARAM_INFO
	.align		4
.L_63:
        /*0098*/ 	.byte	0x04, 0x17
        /*009a*/ 	.short	(.L_65 - .L_64)
.L_64:
        /*009c*/ 	.word	0x00000000
        /*00a0*/ 	.short	0x0000
        /*00a2*/ 	.short	0x0000
        /*00a4*/ 	.byte	0x00, 0xf0, 0x11, 0x00


	//----- nvinfo : EIATTR_SPARSE_MMA_MASK
	.align		4
.L_65:
        /*00a8*/ 	.byte	0x03, 0x50
        /*00aa*/ 	.short	0x0000


	//----- nvinfo : EIATTR_MAXREG_COUNT
	.align		4
        /*00ac*/ 	.byte	0x03, 0x1b
        /*00ae*/ 	.short	0x00ff


	//----- nvinfo : EIATTR_MERCURY_ISA_VERSION
	.align		4
        /*00b0*/ 	.byte	0x03, 0x5f
        /*00b2*/ 	.short	0x0101


	//----- nvinfo : EIATTR_VRC_CTA_INIT_COUNT
	.align		4
        /*00b4*/ 	.byte	0x02, 0x4a
	.zero		1
	.zero		1


	//----- nvinfo : EIATTR_EXIT_INSTR_OFFSETS
	.align		4
        /*00b8*/ 	.byte	0x04, 0x1c
        /*00ba*/ 	.short	(.L_67 - .L_66)


	//   ....[0]....
.L_66:
        /*00bc*/ 	.word	0x00000070


	//   ....[1]....
        /*00c0*/ 	.word	0x00000b00


	//----- nvinfo : EIATTR_CRS_STACK_SIZE
	.align		4
.L_67:
        /*00c4*/ 	.byte	0x04, 0x1e
        /*00c6*/ 	.short	(.L_69 - .L_68)
.L_68:
        /*00c8*/ 	.word	0x00000000


	//----- nvinfo : EIATTR_CBANK_PARAM_SIZE
	.align		4
.L_69:
        /*00cc*/ 	.byte	0x03, 0x19
        /*00ce*/ 	.short	0x0038


	//----- nvinfo : EIATTR_PARAM_CBANK
	.align		4
        /*00d0*/ 	.byte	0x04, 0x0a
        /*00d2*/ 	.short	(.L_71 - .L_70)
	.align		4
.L_70:
        /*00d4*/ 	.word	index@(.nv.constant0._Z14col2row_kernelIddEviPKT_iiiiiiiPS0_)
        /*00d8*/ 	.short	0x0380
        /*00da*/ 	.short	0x0038


	//----- nvinfo : EIATTR_SW_WAR
	.align		4
.L_71:
        /*00dc*/ 	.byte	0x04, 0x36
        /*00de*/ 	.short	(.L_73 - .L_72)
.L_72:
        /*00e0*/ 	.word	0x00000008
.L_73:


//--------------------- .nv.info._Z14row2col_kernelIdEviPKT_iiiiiiPS0_ --------------------------
	.section	.nv.info._Z14row2col_kernelIdEviPKT_iiiiiiPS0_,"",@"SHT_CUDA_INFO"
	.sectionflags	@""
	.align	4


	//----- nvinfo : EIATTR_CUDA_API_VERSION
	.align		4
        /*0000*/ 	.byte	0x04, 0x37
        /*0002*/ 	.short	(.L_75 - .L_74)
.L_74:
        /*0004*/ 	.word	0x00000082


	//----- nvinfo : EIATTR_KPARAM_INFO
	.align		4
.L_75:
        /*0008*/ 	.byte	0x04, 0x17
        /*000a*/ 	.short	(.L_77 - .L_76)
.L_76:
        /*000c*/ 	.word	0x00000000
        /*0010*/ 	.short	0x0008
        /*0012*/ 	.short	0x0028
        /*0014*/ 	.byte	0x00, 0xf0, 0x21, 0x00


	//----- nvinfo : EIATTR_KPARAM_INFO
	.align		4
.L_77:
        /*0018*/ 	.byte	0x04, 0x17
        /*001a*/ 	.short	(.L_79 - .L_78)
.L_78:
        /*001c*/ 	.word	0x00000000
        /*0020*/ 	.short	0x0007
        /*0022*/ 	.short	0x0024
        /*0024*/ 	.byte	0x00, 0xf0, 0x11, 0x00


	//----- nvinfo : EIATTR_KPARAM_INFO
	.align		4
.L_79:
        /*0028*/ 	.byte	0x04, 0x17
        /*002a*/ 	.short	(.L_81 - .L_80)
.L_80:
        /*002c*/ 	.word	0x00000000
        /*0030*/ 	.short	0x0006
        /*0032*/ 	.short	0x0020
        /*0034*/ 	.byte	0x00, 0xf0, 0x11, 0x00


	//----- nvinfo : EIATTR_KPARAM_INFO
	.align		4
.L_81:
        /*0038*/ 	.byte	0x04, 0x17
        /*003a*/ 	.short	(.L_83 - .L_82)
.L_82:
        /*003c*/ 	.word	0x00000000
        /*0040*/ 	.short	0x0005
        /*0042*/ 	.short	0x001c
        /*0044*/ 	.byte	0x00, 0xf0, 0x11, 0x00


	//----- nvinfo : EIATTR_KPARAM_INFO
	.align		4
.L_83:
        /*0048*/ 	.byte	0x04, 0x17
        /*004a*/ 	.short	(.L_85 - .L_84)
.L_84:
        /*004c*/ 	.word	0x00000000
        /*0050*/ 	.short	0x0004
        /*0052*/ 	.short	0x0018
        /*0054*/ 	.byte	0x00, 0xf0, 0x11, 0x00


	//----- nvinfo : EIATTR_KPARAM_INFO
	.align		4
.L_85:
        /*0058*/ 	.byte	0x04, 0x17
        /*005a*/ 	.short	(.L_87 - .L_86)
.L_86:
        /*005c*/ 	.word	0x00000000
        /*0060*/ 	.short	0x0003
        /*0062*/ 	.short	0x0014
        /*0064*/ 	.byte	0x00, 0xf0, 0x11, 0x00


	//----- nvinfo : EIATTR_KPARAM_INFO
	.align		4
.L_87:
        /*0068*/ 	.byte	0x04, 0x17
        /*006a*/ 	.short	(.L_89 - .L_88)
.L_88:
        /*006c*/ 	.word	0x00000000
        /*0070*/ 	.short	0x0002
        /*0072*/ 	.short	0x0010
        /*0074*/ 	.byte	0x00, 0xf0, 0x11, 0x00


	//----- nvinfo : EIATTR_KPARAM_INFO
	.align		4
.L_89:
        /*0078*/ 	.byte	0x04, 0x17
        /*007a*/ 	.short	(.L_91 - .L_90)
.L_90:
        /*007c*/ 	.word	0x00000000
        /*0080*/ 	.short	0x0001
        /*0082*/ 	.short	0x0008
        /*0084*/ 	.byte	0x00, 0xf0, 0x21, 0x00


	//----- nvinfo : EIATTR_KPARAM_INFO
	.align		4
.L_91:
        /*0088*/ 	.byte	0x04, 0x17
        /*008a*/ 	.short	(.L_93 - .L_92)
.L_92:
        /*008c*/ 	.word	0x00000000
        /*0090*/ 	.short	0x0000
        /*0092*/ 	.short	0x0000
        /*0094*/ 	.byte	0x00, 0xf0, 0x11, 0x00


	//----- nvinfo : EIATTR_SPARSE_MMA_MASK
	.align		4
.L_93:
        /*0098*/ 	.byte	0x03, 0x50
        /*009a*/ 	.short	0x0000


	//----- nvinfo : EIATTR_MAXREG_COUNT
	.align		4
        /*009c*/ 	.byte	0x03, 0x1b
        /*009e*/ 	.short	0x00ff


	//----- nvinfo : EIATTR_MERCURY_ISA_VERSION
	.align		4
        /*00a0*/ 	.byte	0x03, 0x5f
        /*00a2*/ 	.short	0x0101


	//----- nvinfo : EIATTR_VRC_CTA_INIT_COUNT
	.align		4
        /*00a4*/ 	.byte	0x02, 0x4a
	.zero		1
	.zero		1


	//----- nvinfo : EIATTR_EXIT_INSTR_OFFSETS
	.align		4
        /*00a8*/ 	.byte	0x04, 0x1c
        /*00aa*/ 	.short	(.L_95 - .L_94)


	//   ....[0]....
.L_94:
        /*00ac*/ 	.word	0x00000070


	//   ....[1]....
        /*00b0*/ 	.word	0x00000c80


	//----- nvinfo : EIATTR_CRS_STACK_SIZE
	.align		4
.L_95:
        /*00b4*/ 	.byte	0x04, 0x1e
        /*00b6*/ 	.short	(.L_97 - .L_96)
.L_96:
        /*00b8*/ 	.word	0x00000000


	//----- nvinfo : EIATTR_CBANK_PARAM_SIZE
	.align		4
.L_97:
        /*00bc*/ 	.byte	0x03, 0x19
        /*00be*/ 	.short	0x0030


	//----- nvinfo : EIATTR_PARAM_CBANK
	.align		4
        /*00c0*/ 	.byte	0x04, 0x0a
        /*00c2*/ 	.short	(.L_99 - .L_98)
	.align		4
.L_98:
        /*00c4*/ 	.word	index@(.nv.constant0._Z14row2col_kernelIdEviPKT_iiiiiiPS0_)
        /*00c8*/ 	.short	0x0380
        /*00ca*/ 	.short	0x0030


	//----- nvinfo : EIATTR_SW_WAR
	.align		4
.L_99:
        /*00cc*/ 	.byte	0x04, 0x36
        /*00ce*/ 	.short	(.L_101 - .L_100)
.L_100:
        /*00d0*/ 	.word	0x00000008
.L_101:


//--------------------- .nv.info._Z14col2row_kernelIffEviPKT_iiiiiiiPS0_ --------------------------
	.section	.nv.info._Z14col2row_kernelIffEviPKT_iiiiiiiPS0_,"",@"SHT_CUDA_INFO"
	.sectionflags	@""
	.align	4


	//----- nvinfo : EIATTR_CUDA_API_VERSION
	.align		4
        /*0000*/ 	.byte	0x04, 0x37
        /*0002*/ 	.short	(.L_103 - .L_102)
.L_102:
        /*0004*/ 	.word	0x00000082


	//----- nvinfo : EIATTR_KPARAM_INFO
	.align		4
.L_103:
        /*0008*/ 	.byte	0x04, 0x17
        /*000a*/ 	.short	(.L_105 - .L_104)
.L_104:
        /*000c*/ 	.word	0x00000000
        /*0010*/ 	.short	0x0009
        /*0012*/ 	.short	0x0030
        /*0014*/ 	.byte	0x00, 0xf0, 0x21, 0x00


	//----- nvinfo : EIATTR_KPARAM_INFO
	.align		4
.L_105:
        /*0018*/ 	.byte	0x04, 0x17
        /*001a*/ 	.short	(.L_107 - .L_106)
.L_106:
        /*001c*/ 	.word	0x00000000
        /*0020*/ 	.short	0x0008
        /*0022*/ 	.short	0x0028
        /*0024*/ 	.byte	0x00, 0xf0, 0x11, 0x00


	//----- nvinfo : EIATTR_KPARAM_INFO
	.align		4
.L_107:
        /*0028*/ 	.byte	0x04, 0x17
        /*002a*/ 	.short	(.L_109 - .L_108)
.L_108:
        /*002c*/ 	.word	0x00000000
        /*0030*/ 	.short	0x0007
        /*0032*/ 	.short	0x0024
        /*0034*/ 	.byte	0x00, 0xf0, 0x11, 0x00


	//----- nvinfo : EIATTR_KPARAM_INFO
	.align		4
.L_109:
        /*0038*/ 	.byte	0x04, 0x17
        /*003a*/ 	.short	(.L_111 - .L_110)
.L_110:
        /*003c*/ 	.word	0x00000000
        /*0040*/ 	.short	0x0006
        /*0042*/ 	.short	0x0020
        /*0044*/ 	.byte	0x00, 0xf0, 0x11, 0x00


	//----- nvinfo : EIATTR_KPARAM_INFO
	.align		4
.L_111:
        /*0048*/ 	.byte	0x04, 0x17
        /*004a*/ 	.short	(.L_113 - .L_112)
.L_112:
        /*004c*/ 	.word	0x00000000
        /*0050*/ 	.short	0x0005
        /*0052*/ 	.short	0x001c
        /*0054*/ 	.byte	0x00, 0xf0, 0x11, 0x00


	//----- nvinfo : EIATTR_KPARAM_INFO
	.align		4
.L_113:
        /*0058*/ 	.byte	0x04, 0x17
        /*005a*/ 	.short	(.L_115 - .L_114)
.L_114:
        /*005c*/ 	.word	0x00000000
        /*0060*/ 	.short	0x0004
        /*0062*/ 	.short	0x0018
        /*0064*/ 	.byte	0x00, 0xf0, 0x11, 0x00


	//----- nvinfo : EIATTR_KPARAM_INFO
	.align		4
.L_115:
        /*0068*/ 	.byte	0x04, 0x17
        /*006a*/ 	.short	(.L_117 - .L_116)
.L_116:
        /*006c*/ 	.word	0x00000000
        /*0070*/ 	.short	0x0003
        /*0072*/ 	.short	0x0014
        /*0074*/ 	.byte	0x00, 0xf0, 0x11, 0x00


	//----- nvinfo : EIATTR_KPARAM_INFO
	.align		4
.L_117:
        /*0078*/ 	.byte	0x04, 0x17
        /*007a*/ 	.short	(.L_119 - .L_118)
.L_118:
        /*007c*/ 	.word	0x00000000
        /*0080*/ 	.short	0x0002
        /*0082*/ 	.short	0x0010
        /*0084*/ 	.byte	0x00, 0xf0, 0x11, 0x00


	//----- nvinfo : EIATTR_KPARAM_INFO
	.align		4
.L_119:
        /*0088*/ 	.byte	0x04, 0x17
        /*008a*/ 	.short	(.L_121 - .L_120)
.L_120:
        /*008c*/ 	.word	0x00000000
        /*0090*/ 	.short	0x0001
        /*0092*/ 	.short	0x0008
        /*0094*/ 	.byte	0x00, 0xf0, 0x21, 0x00


	//----- nvinfo : EIATTR_KPARAM_INFO
	.align		4
.L_121:
        /*0098*/ 	.byte	0x04, 0x17
        /*009a*/ 	.short	(.L_123 - .L_122)
.L_122:
        /*009c*/ 	.word	0x00000000
        /*00a0*/ 	.short	0x0000
        /*00a2*/ 	.short	0x0000
        /*00a4*/ 	.byte	0x00, 0xf0, 0x11, 0x00


	//----- nvinfo : EIATTR_SPARSE_MMA_MASK
	.align		4
.L_123:
        /*00a8*/ 	.byte	0x03, 0x50
        /*00aa*/ 	.short	0x0000


	//----- nvinfo : EIATTR_MAXREG_COUNT
	.align		4
        /*00ac*/ 	.byte	0x03, 0x1b
        /*00ae*/ 	.short	0x00ff


	//----- nvinfo : EIATTR_MERCURY_ISA_VERSION
	.align		4
        /*00b0*/ 	.byte	0x03, 0x5f
        /*00b2*/ 	.short	0x0101


	//----- nvinfo : EIATTR_VRC_CTA_INIT_COUNT
	.align		4
        /*00b4*/ 	.byte	0x02, 0x4a
	.zero		1
	.zero		1


	//----- nvinfo : EIATTR_EXIT_INSTR_OFFSETS
	.align		4
        /*00b8*/ 	.byte	0x04, 0x1c
        /*00ba*/ 	.short	(.L_125 - .L_124)


	//   ....[0]....
.L_124:
        /*00bc*/ 	.word	0x00000070


	//   ....[1]....
        /*00c0*/ 	.word	0x00000b10


	//----- nvinfo : EIATTR_CRS_STACK_SIZE
	.align		4
.L_125:
        /*00c4*/ 	.byte	0x04, 0x1e
        /*00c6*/ 	.short	(.L_127 - .L_126)
.L_126:
        /*00c8*/ 	.word	0x00000000


	//----- nvinfo : EIATTR_CBANK_PARAM_SIZE
	.align		4
.L_127:
        /*00cc*/ 	.byte	0x03, 0x19
        /*00ce*/ 	.short	0x0038


	//----- nvinfo : EIATTR_PARAM_CBANK
	.align		4
        /*00d0*/ 	.byte	0x04, 0x0a
        /*00d2*/ 	.short	(.L_129 - .L_128)
	.align		4
.L_128:
        /*00d4*/ 	.word	index@(.nv.constant0._Z14col2row_kernelIffEviPKT_iiiiiiiPS0_)
        /*00d8*/ 	.short	0x0380
        /*00da*/ 	.short	0x0038


	//----- nvinfo : EIATTR_SW_WAR
	.align		4
.L_129:
        /*00dc*/ 	.byte	0x04, 0x36
        /*00de*/ 	.short	(.L_131 - .L_130)
.L_130:
        /*00e0*/ 	.word	0x00000008
.L_131:


//--------------------- .nv.info._Z14row2col_kernelIfEviPKT_iiiiiiPS0_ --------------------------
	.section	.nv.info._Z14row2col_kernelIfEviPKT_iiiiiiPS0_,"",@"SHT_CUDA_INFO"
	.sectionflags	@""
	.align	4


	//----- nvinfo : EIATTR_CUDA_API_VERSION
	.align		4
        /*0000*/ 	.byte	0x04, 0x37
        /*0002*/ 	.short	(.L_133 - .L_132)
.L_132:
        /*0004*/ 	.word	0x00000082


	//----- nvinfo : EIATTR_KPARAM_INFO
	.align		4
.L_133:
        /*0008*/ 	.byte	0x04, 0x17
        /*000a*/ 	.short	(.L_135 - .L_134)
.L_134:
        /*000c*/ 	.word	0x00000000
        /*0010*/ 	.short	0x0008
        /*0012*/ 	.short	0x0028
        /*0014*/ 	.byte	0x00, 0xf0, 0x21, 0x00


	//----- nvinfo : EIATTR_KPARAM_INFO
	.align		4
.L_135:
        /*0018*/ 	.byte	0x04, 0x17
        /*001a*/ 	.short	(.L_137 - .L_136)
.L_136:
        /*001c*/ 	.word	0x00000000
        /*0020*/ 	.short	0x0007
        /*0022*/ 	.short	0x0024
        /*0024*/ 	.byte	0x00, 0xf0, 0x11, 0x00


	//----- nvinfo : EIATTR_KPARAM_INFO
	.align		4
.L_137:
        /*0028*/ 	.byte	0x04, 0x17
        /*002a*/ 	.short	(.L_139 - .L_138)
.L_138:
        /*002c*/ 	.word	0x00000000
        /*0030*/ 	.short	0x0006
        /*0032*/ 	.short	0x0020
        /*0034*/ 	.byte	0x00, 0xf0, 0x11, 0x00


	//----- nvinfo : EIATTR_KPARAM_INFO
	.align		4
.L_139:
        /*0038*/ 	.byte	0x04, 0x17
        /*003a*/ 	.short	(.L_141 - .L_140)
.L_140:
        /*003c*/ 	.word	0x00000000
        /*0040*/ 	.short	0x0005
        /*0042*/ 	.short	0x001c
        /*0044*/ 	.byte	0x00, 0xf0, 0x11, 0x00


	//----- nvinfo : EIATTR_KPARAM_INFO
	.align		4
.L_141:
        /*0048*/ 	.byte	0x04, 0x17
        /*004a*/ 	.short	(.L_143 - .L_142)
.L_142:
        /*004c*/ 	.word	0x00000000
        /*0050*/ 	.short	0x0004
        /*0052*/ 	.short	0x0018
        /*0054*/ 	.byte	0x00, 0xf0, 0x11, 0x00


	//----- nvinfo : EIATTR_KPARAM_INFO
	.align		4
.L_143:
        /*0058*/ 	.byte	0x04, 0x17
        /*005a*/ 	.short	(.L_145 - .L_144)
.L_144:
        /*005c*/ 	.word	0x00000000
        /*0060*/ 	.short	0x0003
        /*0062*/ 	.short	0x0014
        /*0064*/ 	.byte	0x00, 0xf0, 0x11, 0x00


	//----- nvinfo : EIATTR_KPARAM_INFO
	.align		4
.L_145:
        /*0068*/ 	.byte	0x04, 0x17
        /*006a*/ 	.short	(.L_147 - .L_146)
.L_146:
        /*006c*/ 	.word	0x00000000
        /*0070*/ 	.short	0x0002
        /*0072*/ 	.short	0x0010
        /*0074*/ 	.byte	0x00, 0xf0, 0x11, 0x00


	//----- nvinfo : EIATTR_KPARAM_INFO
	.align		4
.L_147:
        /*0078*/ 	.byte	0x04, 0x17
        /*007a*/ 	.short	(.L_149 - .L_148)
.L_148:
        /*007c*/ 	.word	0x00000000
        /*0080*/ 	.short	0x0001
        /*0082*/ 	.short	0x0008
        /*0084*/ 	.byte	0x00, 0xf0, 0x21, 0x00


	//----- nvinfo : EIATTR_KPARAM_INFO
	.align		4
.L_149:
        /*0088*/ 	.byte	0x04, 0x17
        /*008a*/ 	.short	(.L_151 - .L_150)
.L_150:
        /*008c*/ 	.word	0x00000000
        /*0090*/ 	.short	0x0000
        /*0092*/ 	.short	0x0000
        /*0094*/ 	.byte	0x00, 0xf0, 0x11, 0x00


	//----- nvinfo : EIATTR_SPARSE_MMA_MASK
	.align		4
.L_151:
        /*0098*/ 	.byte	0x03, 0x50
        /*009a*/ 	.short	0x0000


	//----- nvinfo : EIATTR_MAXREG_COUNT
	.align		4
        /*009c*/ 	.byte	0x03, 0x1b
        /*009e*/ 	.short	0x00ff


	//----- nvinfo : EIATTR_MERCURY_ISA_VERSION
	.align		4
        /*00a0*/ 	.byte	0x03, 0x5f
        /*00a2*/ 	.short	0x0101


	//----- nvinfo : EIATTR_VRC_CTA_INIT_COUNT
	.align		4
        /*00a4*/ 	.byte	0x02, 0x4a
	.zero		1
	.zero		1


	//----- nvinfo : EIATTR_EXIT_INSTR_OFFSETS
	.align		4
        /*00a8*/ 	.byte	0x04, 0x1c
        /*00aa*/ 	.short	(.L_153 - .L_152)


	//   ....[0]....
.L_152:
        /*00ac*/ 	.word	0x00000070


	//   ....[1]....
        /*00b0*/ 	.word	0x00000c80


	//----- nvinfo : EIATTR_CRS_STACK_SIZE
	.align		4
.L_153:
        /*00b4*/ 	.byte	0x04, 0x1e
        /*00b6*/ 	.short	(.L_155 - .L_154)
.L_154:
        /*00b8*/ 	.word	0x00000000


	//----- nvinfo : EIATTR_CBANK_PARAM_SIZE
	.align		4
.L_155:
        /*00bc*/ 	.byte	0x03, 0x19
        /*00be*/ 	.short	0x0030


	//----- nvinfo : EIATTR_PARAM_CBANK
	.align		4
        /*00c0*/ 	.byte	0x04, 0x0a
        /*00c2*/ 	.short	(.L_157 - .L_156)
	.align		4
.L_156:
        /*00c4*/ 	.word	index@(.nv.constant0._Z14row2col_kernelIfEviPKT_iiiiiiPS0_)
        /*00c8*/ 	.short	0x0380
        /*00ca*/ 	.short	0x0030


	//----- nvinfo : EIATTR_SW_WAR
	.align		4
.L_157:
        /*00cc*/ 	.byte	0x04, 0x36
        /*00ce*/ 	.short	(.L_159 - .L_158)
.L_158:
        /*00d0*/ 	.word	0x00000008
.L_159:


//--------------------- .nv.info._Z14col2row_kernelIN3c104HalfEfEviPKT_iiiiiiiPS2_ --------------------------
	.section	.nv.info._Z14col2row_kernelIN3c104HalfEfEviPKT_iiiiiiiPS2_,"",@"SHT_CUDA_INFO"
	.sectionflags	@""
	.align	4


	//----- nvinfo : EIATTR_CUDA_API_VERSION
	.align		4
        /*0000*/ 	.byte	0x04, 0x37
        /*0002*/ 	.short	(.L_161 - .L_160)
.L_160:
        /*0004*/ 	.word	0x00000082


	//----- nvinfo : EIATTR_KPARAM_INFO
	.align		4
.L_161:
        /*0008*/ 	.byte	0x04, 0x17
        /*000a*/ 	.short	(.L_163 - .L_162)
.L_162:
        /*000c*/ 	.word	0x00000000
        /*0010*/ 	.short	0x0009
        /*0012*/ 	.short	0x0030
        /*0014*/ 	.byte	0x00, 0xf0, 0x21, 0x00


	//----- nvinfo : EIATTR_KPARAM_INFO
	.align		4
.L_163:
        /*0018*/ 	.byte	0x04, 0x17
        /*001a*/ 	.short	(.L_165 - .L_164)
.L_164:
        /*001c*/ 	.word	0x00000000
        /*0020*/ 	.short	0x0008
        /*0022*/ 	.short	0x0028
        /*0024*/ 	.byte	0x00, 0xf0, 0x11, 0x00


	//----- nvinfo : EIATTR_KPARAM_INFO
	.align		4
.L_165:
        /*0028*/ 	.byte	0x04, 0x17
        /*002a*/ 	.short	(.L_167 - .L_166)
.L_166:
        /*002c*/ 	.word	0x00000000
        /*0030*/ 	.short	0x0007
        /*0032*/ 	.short	0x0024
        /*0034*/ 	.byte	0x00, 0xf0, 0x11, 0x00


	//----- nvinfo : EIATTR_KPARAM_INFO
	.align		4
.L_167:
        /*0038*/ 	.byte	0x04, 0x17
        /*003a*/ 	.short	(.L_169 - .L_168)
.L_168:
        /*003c*/ 	.word	0x00000000
        /*0040*/ 	.short	0x0006
        /*0042*/ 	.short	0x0020
        /*0044*/ 	.byte	0x00, 0xf0, 0x11, 0x00


	//----- nvinfo : EIATTR_KPARAM_INFO
	.align		4
.L_169:
        /*0048*/ 	.byte	0x04, 0x17
        /*004a*/ 	.short	(.L_171 - .L_170)
.L_170:
        /*004c*/ 	.word	0x00000000
        /*0050*/ 	.short	0x0005
        /*0052*/ 	.short	0x001c
        /*0054*/ 	.byte	0x00, 0xf0, 0x11, 0x00


	//----- nvinfo : EIATTR_KPARAM_INFO
	.align		4
.L_171:
        /*0058*/ 	.byte	0x04, 0x17
        /*005a*/ 	.short	(.L_173 - .L_172)
.L_172:
        /*005c*/ 	.word	0x00000000
        /*0060*/ 	.short	0x0004
        /*0062*/ 	.short	0x0018
        /*0064*/ 	.byte	0x00, 0xf0, 0x11, 0x00


	//----- nvinfo : EIATTR_KPARAM_INFO
	.align		4
.L_173:
        /*0068*/ 	.byte	0x04, 0x17
        /*006a*/ 	.short	(.L_175 - .L_174)
.L_174:
        /*006c*/ 	.word	0x00000000
        /*0070*/ 	.short	0x0003
        /*0072*/ 	.short	0x0014
        /*0074*/ 	.byte	0x00, 0xf0, 0x11, 0x00


	//----- nvinfo : EIATTR_KPARAM_INFO
	.align		4
.L_175:
        /*0078*/ 	.byte	0x04, 0x17
        /*007a*/ 	.short	(.L_177 - .L_176)
.L_176:
        /*007c*/ 	.word	0x00000000
        /*0080*/ 	.short	0x0002
        /*0082*/ 	.short	0x0010
        /*0084*/ 	.byte	0x00, 0xf0, 0x11, 0x00


	//----- nvinfo : EIATTR_KPARAM_INFO
	.align		4
.L_177:
        /*0088*/ 	.byte	0x04, 0x17
        /*008a*/ 	.short	(.L_179 - .L_178)
.L_178:
        /*008c*/ 	.word	0x00000000
        /*0090*/ 	.short	0x0001
        /*0092*/ 	.short	0x0008
        /*0094*/ 	.byte	0x00, 0xf0, 0x21, 0x00


	//----- nvinfo : EIATTR_KPARAM_INFO
	.align		4
.L_179:
        /*0098*/ 	.byte	0x04, 0x17
        /*009a*/ 	.short	(.L_181 - .L_180)
.L_180:
        /*009c*/ 	.word	0x00000000
        /*00a0*/ 	.short	0x0000
        /*00a2*/ 	.short	0x0000
        /*00a4*/ 	.byte	0x00, 0xf0, 0x11, 0x00


	//----- nvinfo : EIATTR_SPARSE_MMA_MASK
	.align		4
.L_181:
        /*00a8*/ 	.byte	0x03, 0x50
        /*00aa*/ 	.short	0x0000


	//----- nvinfo : EIATTR_MAXREG_COUNT
	.align		4
        /*00ac*/ 	.byte	0x03, 0x1b
        /*00ae*/ 	.short	0x00ff


	//----- nvinfo : EIATTR_MERCURY_ISA_VERSION
	.align		4
        /*00b0*/ 	.byte	0x03, 0x5f
        /*00b2*/ 	.short	0x0101


	//----- nvinfo : EIATTR_VRC_CTA_INIT_COUNT
	.align		4
        /*00b4*/ 	.byte	0x02, 0x4a
	.zero		1
	.zero		1


	//----- nvinfo : EIATTR_EXIT_INSTR_OFFSETS
	.align		4
        /*00b8*/ 	.byte	0x04, 0x1c
        /*00ba*/ 	.short	(.L_183 - .L_182)


	//   ....[0]....
.L_182:
        /*00bc*/ 	.word	0x00000070


	//   ....[1]....
        /*00c0*/ 	.word	0x00000b20


	//----- nvinfo : EIATTR_CRS_STACK_SIZE
	.align		4
.L_183:
        /*00c4*/ 	.byte	0x04, 0x1e
        /*00c6*/ 	.short	(.L_185 - .L_184)
.L_184:
        /*00c8*/ 	.word	0x00000000


	//----- nvinfo : EIATTR_CBANK_PARAM_SIZE
	.align		4
.L_185:
        /*00cc*/ 	.byte	0x03, 0x19
        /*00ce*/ 	.short	0x0038


	//----- nvinfo : EIATTR_PARAM_CBANK
	.align		4
        /*00d0*/ 	.byte	0x04, 0x0a
        /*00d2*/ 	.short	(.L_187 - .L_186)
	.align		4
.L_186:
        /*00d4*/ 	.word	index@(.nv.constant0._Z14col2row_kernelIN3c104HalfEfEviPKT_iiiiiiiPS2_)
        /*00d8*/ 	.short	0x0380
        /*00da*/ 	.short	0x0038


	//----- nvinfo : EIATTR_SW_WAR
	.align		4
.L_187:
        /*00dc*/ 	.byte	0x04, 0x36
        /*00de*/ 	.short	(.L_189 - .L_188)
.L_188:
        /*00e0*/ 	.word	0x00000008
.L_189:


//--------------------- .nv.info._Z14row2col_kernelIN3c104HalfEEviPKT_iiiiiiPS2_ --------------------------
	.section	.nv.info._Z14row2col_kernelIN3c104HalfEEviPKT_iiiiiiPS2_,"",@"SHT_CUDA_INFO"
	.sectionflags	@""
	.align	4


	//----- nvinfo : EIATTR_CUDA_API_VERSION
	.align		4
        /*0000*/ 	.byte	0x04, 0x37
        /*0002*/ 	.short	(.L_191 - .L_190)
.L_190:
        /*0004*/ 	.word	0x00000082


	//----- nvinfo : EIATTR_KPARAM_INFO
	.align		4
.L_191:
        /*0008*/ 	.byte	0x04, 0x17
        /*000a*/ 	.short	(.L_193 - .L_192)
.L_192:
        /*000c*/ 	.word	0x00000000
        /*0010*/ 	.short	0x0008
        /*0012*/ 	.short	0x0028
        /*0014*/ 	.byte	0x00, 0xf0, 0x21, 0x00


	//----- nvinfo : EIATTR_KPARAM_INFO
	.align		4
.L_193:
        /*0018*/ 	.byte	0x04, 0x17
        /*001a*/ 	.short	(.L_195 - .L_194)
.L_194:
        /*001c*/ 	.word	0x00000000
        /*0020*/ 	.short	0x0007
        /*0022*/ 	.short	0x0024
        /*0024*/ 	.byte	0x00, 0xf0, 0x11, 0x00


	//----- nvinfo : EIATTR_KPARAM_INFO
	.align		4
.L_195:
        /*0028*/ 	.byte	0x04, 0x17
        /*002a*/ 	.short	(.L_197 - .L_196)
.L_196:
        /*002c*/ 	.word	0x00000000
        /*0030*/ 	.short	0x0006
        /*0032*/ 	.short	0x0020
        /*0034*/ 	.byte	0x00, 0xf0, 0x11, 0x00


	//----- nvinfo : EIATTR_KPARAM_INFO
	.align		4
.L_197:
        /*0038*/ 	.byte	0x04, 0x17
        /*003a*/ 	.short	(.L_199 - .L_198)
.L_198:
        /*003c*/ 	.word	0x00000000
        /*0040*/ 	.short	0x0005
        /*0042*/ 	.short	0x001c
        /*0044*/ 	.byte	0x00, 0xf0, 0x11, 0x00


	//----- nvinfo : EIATTR_KPARAM_INFO
	.align		4
.L_199:
        /*0048*/ 	.byte	0x04, 0x17
        /*004a*/ 	.short	(.L_201 - .L_200)
.L_200:
        /*004c*/ 	.word	0x00000000
        /*0050*/ 	.short	0x0004
        /*0052*/ 	.short	0x0018
        /*0054*/ 	.byte	0x00, 0xf0, 0x11, 0x00


	//----- nvinfo : EIATTR_KPARAM_INFO
	.align		4
.L_201:
        /*0058*/ 	.byte	0x04, 0x17
        /*005a*/ 	.short	(.L_203 - .L_202)
.L_202:
        /*005c*/ 	.word	0x00000000
        /*0060*/ 	.short	0x0003
        /*0062*/ 	.short	0x0014
        /*0064*/ 	.byte	0x00, 0xf0, 0x11, 0x00


	//----- nvinfo : EIATTR_KPARAM_INFO
	.align		4
.L_203:
        /*0068*/ 	.byte	0x04, 0x17
        /*006a*/ 	.short	(.L_205 - .L_204)
.L_204:
        /*006c*/ 	.word	0x00000000
        /*0070*/ 	.short	0x0002
        /*0072*/ 	.short	0x0010
        /*0074*/ 	.byte	0x00, 0xf0, 0x11, 0x00


	//----- nvinfo : EIATTR_KPARAM_INFO
	.align		4
.L_205:
        /*0078*/ 	.byte	0x04, 0x17
        /*007a*/ 	.short	(.L_207 - .L_206)
.L_206:
        /*007c*/ 	.word	0x00000000
        /*0080*/ 	.short	0x0001
        /*0082*/ 	.short	0x0008
        /*0084*/ 	.byte	0x00, 0xf0, 0x21, 0x00


	//----- nvinfo : EIATTR_KPARAM_INFO
	.align		4
.L_207:
        /*0088*/ 	.byte	0x04, 0x17
        /*008a*/ 	.short	(.L_209 - .L_208)
.L_208:
        /*008c*/ 	.word	0x00000000
        /*0090*/ 	.short	0x0000
        /*0092*/ 	.short	0x0000
        /*0094*/ 	.byte	0x00, 0xf0, 0x11, 0x00


	//----- nvinfo : EIATTR_SPARSE_MMA_MASK
	.align		4
.L_209:
        /*0098*/ 	.byte	0x03, 0x50
        /*009a*/ 	.short	0x0000


	//----- nvinfo : EIATTR_MAXREG_COUNT
	.align		4
        /*009c*/ 	.byte	0x03, 0x1b
        /*009e*/ 	.short	0x00ff


	//----- nvinfo : EIATTR_MERCURY_ISA_VERSION
	.align		4
        /*00a0*/ 	.byte	0x03, 0x5f
        /*00a2*/ 	.short	0x0101


	//----- nvinfo : EIATTR_VRC_CTA_INIT_COUNT
	.align		4
        /*00a4*/ 	.byte	0x02, 0x4a
	.zero		1
	.zero		1


	//----- nvinfo : EIATTR_EXIT_INSTR_OFFSETS
	.align		4
        /*00a8*/ 	.byte	0x04, 0x1c
        /*00aa*/ 	.short	(.L_211 - .L_210)


	//   ....[0]....
.L_210:
        /*00ac*/ 	.word	0x00000070


	//   ....[1]....
        /*00b0*/ 	.word	0x00000c80


	//----- nvinfo : EIATTR_CRS_STACK_SIZE
	.align		4
.L_211:
        /*00b4*/ 	.byte	0x04, 0x1e
        /*00b6*/ 	.short	(.L_213 - .L_212)
.L_212:
        /*00b8*/ 	.word	0x00000000


	//----- nvinfo : EIATTR_CBANK_PARAM_SIZE
	.align		4
.L_213:
        /*00bc*/ 	.byte	0x03, 0x19
        /*00be*/ 	.short	0x0030


	//----- nvinfo : EIATTR_PARAM_CBANK
	.align		4
        /*00c0*/ 	.byte	0x04, 0x0a
        /*00c2*/ 	.short	(.L_215 - .L_214)
	.align		4
.L_214:
        /*00c4*/ 	.word	index@(.nv.constant0._Z14row2col_kernelIN3c104HalfEEviPKT_iiiiiiPS2_)
        /*00c8*/ 	.short	0x0380
        /*00ca*/ 	.short	0x0030


	//----- nvinfo : EIATTR_SW_WAR
	.align		4
.L_215:
        /*00cc*/ 	.byte	0x04, 0x36
        /*00ce*/ 	.short	(.L_217 - .L_216)
.L_216:
        /*00d0*/ 	.word	0x00000008
.L_217:


//--------------------- .nv.callgraph             --------------------------
	.section	.nv.callgraph,"",@"SHT_CUDA_CALLGRAPH"
	.align	4
	.sectionentsize	8
	.align		4
        /*0000*/ 	.word	0x00000000
	.align		4
        /*0004*/ 	.word	0xffffffff
	.align		4
        /*0008*/ 	.word	0x00000000
	.align		4
        /*000c*/ 	.word	0xfffffffe
	.align		4
        /*0010*/ 	.word	0x00000000
	.align		4
        /*0014*/ 	.word	0xfffffffd
	.align		4
        /*0018*/ 	.word	0x00000000
	.align		4
        /*001c*/ 	.word	0xfffffffc


//--------------------- .nv.constant4             --------------------------
	.section	.nv.constant4,"a",@progbits
	.align	8
	.align		8
.nv.constant4:
        /*0000*/ 	.dword	_ZTVN10__cxxabiv117__class_type_infoE
	.align		8
        /*0008*/ 	.dword	_ZTVN10__cxxabiv120__si_class_type_infoE
	.align		8
        /*0010*/ 	.dword	_ZTVN3c105ErrorE
	.align		8
        /*0018*/ 	.dword	__T21
	.align		8
        /*0020*/ 	.dword	__T22
	.align		8
        /*0028*/ 	.dword	__T23
	.align		8
        /*0030*/ 	.dword	__T24
	.align		8
        /*0038*/ 	.dword	__T25


//--------------------- .text._Z14col2row_kernelIddEviPKT_iiiiiiiPS0_ --------------------------
	.section	.text._Z14col2row_kernelIddEviPKT_iiiiiiiPS0_,"ax",@progbits
	.align	128
        .global         _Z14col2row_kernelIddEviPKT_iiiiiiiPS0_
        .type           _Z14col2row_kernelIddEviPKT_iiiiiiiPS0_,@function
        .size           _Z14col2row_kernelIddEviPKT_iiiiiiiPS0_,(.L_x_51 - _Z14col2row_kernelIddEviPKT_iiiiiiiPS0_)
        .other          _Z14col2row_kernelIddEviPKT_iiiiiiiPS0_,@"STO_CUDA_ENTRY STV_DEFAULT"
_Z14col2row_kernelIddEviPKT_iiiiiiiPS0_:
.text._Z14col2row_kernelIddEviPKT_iiiiiiiPS0_:
[----:B------:R-:W-:Y:S01]  /*0000*/  LDC R1, c[0x0][0x37c] ;  /* 0x0000df00ff017b82 */ /* 0x000fe20000000800 */
[----:B------:R-:W0:Y:S01]  /*0010*/  S2R R0, SR_CTAID.X ;  /* 0x0000000000007919 */ /* 0x000e220000002500 */
[----:B------:R-:W0:Y:S01]  /*0020*/  LDCU UR6, c[0x0][0x360] ;  /* 0x00006c00ff0677ac */ /* 0x000e220008000800 */
[----:B------:R-:W0:Y:S01]  /*0030*/  S2R R3, SR_TID.X ;  /* 0x0000000000037919 */ /* 0x000e220000002100 */
[----:B------:R-:W1:Y:S01]  /*0040*/  LDCU UR4, c[0x0][0x380] ;  /* 0x00007000ff0477ac */ /* 0x000e620008000800 */
[----:B0-----:R-:W-:-:S05]  /*0050*/  IMAD R0, R0, UR6, R3 ;  /* 0x0000000600007c24 */ /* 0x001fca000f8e0203 */
[----:B-1----:R-:W-:-:S13]  /*0060*/  ISETP.GE.AND P0, PT, R0, UR4, PT ;  /* 0x0000000400007c0c */ /* 0x002fda000bf06270 */
[----:B------:R-:W-:Y:S05]  /*0070*/  @P0 EXIT ;  /* 0x000000000000094d */ /* 0x000fea0003800000 */
[----:B------:R-:W0:Y:S01]  /*0080*/  LDCU UR4, c[0x0][0x398] ;  /* 0x00007300ff0477ac */ /* 0x000e220008000800 */
[----:B------:R-:W1:Y:S01]  /*0090*/  LDCU UR5, c[0x0][0x3a4] ;  /* 0x00007480ff0577ac */ /* 0x000e620008000800 */
[----:B------:R-:W2:Y:S01]  /*00a0*/  LDCU.64 UR8, c[0x0][0x358] ;  /* 0x00006b00ff0877ac */ /* 0x000ea20008000a00 */
[----:B------:R-:W3:Y:S01]  /*00b0*/  LDCU UR7, c[0x0][0x398] ;  /* 0x00007300ff0777ac */ /* 0x000ee20008000800 */
[----:B------:R-:W4:Y:S01]  /*00c0*/  LDCU UR10, c[0x0][0x3a8] ;  /* 0x00007500ff0a77ac */ /* 0x000f220008000800 */
[----:B0-----:R-:W-:-:S04]  /*00d0*/  UIADD3 UR4, UPT, UPT, UR4, -0x1, URZ ;  /* 0xffffffff04047890 */ /* 0x001fc8000fffe0ff */
[----:B-1234-:R-:W-:-:S12]  /*00e0*/  UIMAD UR4, UR4, UR5, 0x1 ;  /* 0x00000001040474a4 */ /* 0x01efd8000f8e0205 */
.L_x_7:
[----:B------:R-:W0:Y:S01]  /*00f0*/  LDC R3, c[0x0][0x390] ;  /* 0x0000e400ff037b82 */ /* 0x000e220000000800 */
[----:B------:R-:W-:Y:S01]  /*0100*/  ISETP.GE.AND P1, PT, R0, RZ, PT ;  /* 0x000000ff0000720c */ /* 0x000fe20003f26270 */
[----:B------:R-:W1:Y:S01]  /*0110*/  LDCU UR5, c[0x0][0x39c] ;  /* 0x00007380ff0577ac */ /* 0x000e620008000800 */
[----:B------:R-:W-:Y:S05]  /*0120*/  BSSY.RECONVERGENT B0, `(.L_x_0) ;  /* 0x0000054000007945 */ /* 0x000fea0003800200 */
[----:B------:R-:W2:Y:S01]  /*0130*/  LDC R2, c[0x0][0x3a0] ;  /* 0x0000e800ff027b82 */ /* 0x000ea20000000800 */
[----:B0-----:R-:W-:-:S04]  /*0140*/  IABS R4, R3 ;  /* 0x0000000300047213 */ /* 0x001fc80000000000 */
[----:B------:R-:W0:Y:S01]  /*0150*/  I2F.RP R5, R4 ;  /* 0x0000000400057306 */ /* 0x000e220000209400 */
[----:B--2---:R-:W-:Y:S02]  /*0160*/  IABS R7, R2 ;  /* 0x0000000200077213 */ /* 0x004fe40000000000 */
[----:B------:R-:W-:-:S05]  /*0170*/  ISETP.NE.AND P2, PT, R2, RZ, PT ;  /* 0x000000ff0200720c */ /* 0x000fca0003f45270 */
[----:B------:R-:W2:Y:S08]  /*0180*/  I2F.RP R12, R7 ;  /* 0x00000007000c7306 */ /* 0x000eb00000209400 */
[----:B0-----:R-:W0:Y:S08]  /*0190*/  MUFU.RCP R5, R5 ;  /* 0x0000000500057308 */ /* 0x001e300000001000 */
[----:B--2---:R-:W2:Y:S01]  /*01a0*/  MUFU.RCP R12, R12 ;  /* 0x0000000c000c7308 */ /* 0x004ea20000001000 */
[----:B0-----:R-:W-:Y:S01]  /*01b0*/  VIADD R8, R5, 0xffffffe ;  /* 0x0ffffffe05087836 */ /* 0x001fe20000000000 */
[----:B------:R-:W-:-:S06]  /*01c0*/  IABS R5, R0 ;  /* 0x0000000000057213 */ /* 0x000fcc0000000000 */
[----:B------:R0:W3:Y:S01]  /*01d0*/  F2I.FTZ.U32.TRUNC.NTZ R9, R8 ;  /* 0x0000000800097305 */ /* 0x0000e2000021f000 */
[----:B--2---:R-:W-:Y:S01]  /*01e0*/  IADD3 R10, PT, PT, R12, 0xffffffe, RZ ;  /* 0x0ffffffe0c0a7810 */ /* 0x004fe20007ffe0ff */
[----:B0-----:R-:W-:Y:S02]  /*01f0*/  IMAD.MOV.U32 R8, RZ, RZ, RZ ;  /* 0x000000ffff087224 */ /* 0x001fe400078e00ff */
[----:B---3--:R-:W-:-:S04]  /*0200*/  IMAD.MOV R11, RZ, RZ, -R9 ;  /* 0x000000ffff0b7224 */ /* 0x008fc800078e0a09 */
[----:B------:R-:W-:-:S04]  /*0210*/  IMAD R11, R11, R4, RZ ;  /* 0x000000040b0b7224 */ /* 0x000fc800078e02ff */
[----:B------:R-:W-:Y:S02]  /*0220*/  IMAD.HI.U32 R9, R9, R11, R8 ;  /* 0x0000000b09097227 */ /* 0x000fe400078e0008 */
[----:B------:R-:W0:Y:S04]  /*0230*/  F2I.FTZ.U32.TRUNC.NTZ R11, R10 ;  /* 0x0000000a000b7305 */ /* 0x000e28000021f000 */
[----:B------:R-:W-:-:S04]  /*0240*/  IMAD.HI.U32 R8, R9, R5, RZ ;  /* 0x0000000509087227 */ /* 0x000fc800078e00ff */
[----:B------:R-:W-:-:S04]  /*0250*/  IMAD.MOV R9, RZ, RZ, -R8 ;  /* 0x000000ffff097224 */ /* 0x000fc800078e0a08 */
[----:B------:R-:W-:Y:S01]  /*0260*/  IMAD R9, R4, R9, R5 ;  /* 0x0000000904097224 */ /* 0x000fe200078e0205 */
[----:B0-----:R-:W-:-:S04]  /*0270*/  IADD3 R10, PT, PT, RZ, -R11, RZ ;  /* 0x8000000bff0a7210 */ /* 0x001fc80007ffe0ff */
[----:B------:R-:W-:Y:S01]  /*0280*/  ISETP.GT.U32.AND P3, PT, R4, R9, PT ;  /* 0x000000090400720c */ /* 0x000fe20003f64070 */
[----:B------:R-:W-:Y:S02]  /*0290*/  IMAD R13, R10, R7, RZ ;  /* 0x000000070a0d7224 */ /* 0x000fe400078e02ff */
[----:B------:R-:W-:-:S04]  /*02a0*/  IMAD.MOV.U32 R10, RZ, RZ, RZ ;  /* 0x000000ffff0a7224 */ /* 0x000fc800078e00ff */
[----:B------:R-:W-:-:S06]  /*02b0*/  IMAD.HI.U32 R13, R11, R13, R10 ;  /* 0x0000000d0b0d7227 */ /* 0x000fcc00078e000a */
[----:B------:R-:W-:Y:S01]  /*02c0*/  @!P3 IMAD.IADD R9, R9, 0x1, -R4 ;  /* 0x000000010909b824 */ /* 0x000fe200078e0a04 */
[----:B------:R-:W-:-:S03]  /*02d0*/  @!P3 IADD3 R8, PT, PT, R8, 0x1, RZ ;  /* 0x000000010808b810 */ /* 0x000fc60007ffe0ff */
[----:B------:R-:W-:Y:S01]  /*02e0*/  IMAD.IADD R6, R9, 0x1, -R4 ;  /* 0x0000000109067824 */ /* 0x000fe200078e0a04 */
[----:B------:R-:W-:-:S04]  /*02f0*/  ISETP.GT.U32.AND P0, PT, R4, R9, PT ;  /* 0x000000090400720c */ /* 0x000fc80003f04070 */
[----:B------:R-:W-:Y:S02]  /*0300*/  SEL R5, R6, R9, !P0 ;  /* 0x0000000906057207 */ /* 0x000fe40004000000 */
[----:B------:R-:W-:Y:S02]  /*0310*/  ISETP.NE.AND P0, PT, R3, RZ, PT ;  /* 0x000000ff0300720c */ /* 0x000fe40003f05270 */
[-C--:B------:R-:W-:Y:S01]  /*0320*/  LOP3.LUT R6, RZ, R3.reuse, RZ, 0x33, !PT ;  /* 0x00000003ff067212 */ /* 0x080fe200078e33ff */
[----:B------:R-:W-:Y:S01]  /*0330*/  @!P1 IMAD.MOV R5, RZ, RZ, -R5 ;  /* 0x000000ffff059224 */ /* 0x000fe200078e0a05 */
[----:B------:R-:W-:-:S04]  /*0340*/  LOP3.LUT R3, R0, R3, RZ, 0x3c, !PT ;  /* 0x0000000300037212 */ /* 0x000fc800078e3cff */
[----:B------:R-:W-:Y:S02]  /*0350*/  SEL R5, R6, R5, !P0 ;  /* 0x0000000506057207 */ /* 0x000fe40004000000 */
[----:B------:R-:W-:-:S03]  /*0360*/  ISETP.GE.AND P3, PT, R3, RZ, PT ;  /* 0x000000ff0300720c */ /* 0x000fc60003f66270 */
[----:B-1----:R-:W-:-:S05]  /*0370*/  VIADD R5, R5, UR5 ;  /* 0x0000000505057c36 */ /* 0x002fca0008000000 */
[----:B------:R-:W-:-:S05]  /*0380*/  IABS R12, R5 ;  /* 0x00000005000c7213 */ /* 0x000fca0000000000 */
[----:B------:R-:W-:-:S04]  /*0390*/  IMAD.HI.U32 R10, R13, R12, RZ ;  /* 0x0000000c0d0a7227 */ /* 0x000fc800078e00ff */
[----:B------:R-:W-:-:S04]  /*03a0*/  IMAD.MOV R11, RZ, RZ, -R10 ;  /* 0x000000ffff0b7224 */ /* 0x000fc800078e0a0a */
[----:B------:R-:W-:Y:S01]  /*03b0*/  IMAD R12, R7, R11, R12 ;  /* 0x0000000b070c7224 */ /* 0x000fe200078e020c */
[----:B------:R-:W-:-:S04]  /*03c0*/  LOP3.LUT R11, R5, R2, RZ, 0x3c, !PT ;  /* 0x00000002050b7212 */ /* 0x000fc800078e3cff */
[----:B------:R-:W-:Y:S02]  /*03d0*/  ISETP.GT.U32.AND P1, PT, R7, R12, PT ;  /* 0x0000000c0700720c */ /* 0x000fe40003f24070 */
[----:B------:R-:W-:Y:S01]  /*03e0*/  ISETP.GE.AND P5, PT, R11, RZ, PT ;  /* 0x000000ff0b00720c */ /* 0x000fe20003fa6270 */
[----:B------:R-:W-:-:S10]  /*03f0*/  IMAD.MOV.U32 R11, RZ, RZ, RZ ;  /* 0x000000ffff0b7224 */ /* 0x000fd400078e00ff */
[-C--:B------:R-:W-:Y:S01]  /*0400*/  @!P1 IADD3 R12, PT, PT, R12, -R7.reuse, RZ ;  /* 0x800000070c0c9210 */ /* 0x080fe20007ffe0ff */
[----:B------:R-:W-:Y:S01]  /*0410*/  @!P1 VIADD R10, R10, 0x1 ;  /* 0x000000010a0a9836 */ /* 0x000fe20000000000 */
[----:B------:R-:W-:Y:S02]  /*0420*/  ISETP.GE.U32.AND P1, PT, R9, R4, PT ;  /* 0x000000040900720c */ /* 0x000fe40003f26070 */
[----:B------:R-:W-:Y:S02]  /*0430*/  ISETP.GE.U32.AND P4, PT, R12, R7, PT ;  /* 0x000000070c00720c */ /* 0x000fe40003f86070 */
[----:B------:R-:W0:Y:S09]  /*0440*/  LDC R7, c[0x0][0x3a8] ;  /* 0x0000ea00ff077b82 */ /* 0x000e320000000800 */
[----:B------:R-:W-:-:S02]  /*0450*/  @P1 VIADD R8, R8, 0x1 ;  /* 0x0000000108081836 */ /* 0x000fc40000000000 */
[----:B------:R-:W-:Y:S01]  /*0460*/  @P4 VIADD R10, R10, 0x1 ;  /* 0x000000010a0a4836 */ /* 0x000fe20000000000 */
[----:B------:R-:W-:-:S03]  /*0470*/  ISETP.GE.AND P4, PT, R5, UR4, PT ;  /* 0x0000000405007c0c */ /* 0x000fc6000bf86270 */
[----:B------:R-:W-:Y:S01]  /*0480*/  @!P5 IMAD.MOV R10, RZ, RZ, -R10 ;  /* 0x000000ffff0ad224 */ /* 0x000fe200078e0a0a */
[----:B------:R-:W-:-:S04]  /*0490*/  @!P2 LOP3.LUT R10, RZ, R2, RZ, 0x33, !PT ;  /* 0x00000002ff0aa212 */ /* 0x000fc800078e33ff */
[----:B0-----:R-:W-:-:S05]  /*04a0*/  VIADDMNMX R4, R10, 0x1, R7, PT ;  /* 0x000000010a047846 */ /* 0x001fca0003800107 */
[----:B------:R-:W-:Y:S05]  /*04b0*/  @!P4 BRA `(.L_x_1) ;  /* 0x000000000068c947 */ /* 0x000fea0003800000 */
[----:B------:R-:W0:Y:S01]  /*04c0*/  LDC R10, c[0x0][0x3a0] ;  /* 0x0000e800ff0a7b82 */ /* 0x000e220000000800 */
[----:B------:R-:W-:Y:S01]  /*04d0*/  VIADD R7, R5, -UR4 ;  /* 0x8000000405077c36 */ /* 0x000fe20008000000 */
[----:B0-----:R-:W-:-:S04]  /*04e0*/  IABS R11, R10 ;  /* 0x0000000a000b7213 */ /* 0x001fc80000000000 */
[----:B------:R-:W0:Y:S08]  /*04f0*/  I2F.RP R9, R11 ;  /* 0x0000000b00097306 */ /* 0x000e300000209400 */
[----:B0-----:R-:W0:Y:S02]  /*0500*/  MUFU.RCP R9, R9 ;  /* 0x0000000900097308 */ /* 0x001e240000001000 */
[----:B0-----:R-:W-:-:S06]  /*0510*/  VIADD R2, R9, 0xffffffe ;  /* 0x0ffffffe09027836 */ /* 0x001fcc0000000000 */
[----:B------:R0:W1:Y:S02]  /*0520*/  F2I.FTZ.U32.TRUNC.NTZ R3, R2 ;  /* 0x0000000200037305 */ /* 0x000064000021f000 */
[----:B0-----:R-:W-:Y:S01]  /*0530*/  IMAD.MOV.U32 R2, RZ, RZ, RZ ;  /* 0x000000ffff027224 */ /* 0x001fe200078e00ff */
[----:B-1----:R-:W-:-:S05]  /*0540*/  IADD3 R12, PT, PT, RZ, -R3, RZ ;  /* 0x80000003ff0c7210 */ /* 0x002fca0007ffe0ff */
[----:B------:R-:W-:Y:S01]  /*0550*/  IMAD R13, R12, R11, RZ ;  /* 0x0000000b0c0d7224 */ /* 0x000fe200078e02ff */
[----:B------:R-:W-:Y:S02]  /*0560*/  IABS R12, R7 ;  /* 0x00000007000c7213 */ /* 0x000fe40000000000 */
[----:B------:R-:W-:Y:S01]  /*0570*/  LOP3.LUT R7, R7, R10, RZ, 0x3c, !PT ;  /* 0x0000000a07077212 */ /* 0x000fe200078e3cff */
[----:B------:R-:W-:-:S03]  /*0580*/  IMAD.HI.U32 R3, R3, R13, R2 ;  /* 0x0000000d03037227 */ /* 0x000fc600078e0002 */
[----:B------:R-:W-:-:S03]  /*0590*/  ISETP.GE.AND P4, PT, R7, RZ, PT ;  /* 0x000000ff0700720c */ /* 0x000fc60003f86270 */
[----:B------:R-:W-:-:S04]  /*05a0*/  IMAD.HI.U32 R3, R3, R12, RZ ;  /* 0x0000000c03037227 */ /* 0x000fc800078e00ff */
[----:B------:R-:W-:-:S04]  /*05b0*/  IMAD.MOV R9, RZ, RZ, -R3 ;  /* 0x000000ffff097224 */ /* 0x000fc800078e0a03 */
[----:B------:R-:W-:-:S05]  /*05c0*/  IMAD R2, R11, R9, R12 ;  /* 0x000000090b027224 */ /* 0x000fca00078e020c */
[----:B------:R-:W-:-:S13]  /*05d0*/  ISETP.GT.U32.AND P2, PT, R11, R2, PT ;  /* 0x000000020b00720c */ /* 0x000fda0003f44070 */
[-C--:B------:R-:W-:Y:S01]  /*05e0*/  @!P2 IADD3 R2, PT, PT, R2, -R11.reuse, RZ ;  /* 0x8000000b0202a210 */ /* 0x080fe20007ffe0ff */
[----:B------:R-:W-:Y:S01]  /*05f0*/  @!P2 VIADD R3, R3, 0x1 ;  /* 0x000000010303a836 */ /* 0x000fe20000000000 */
[----:B------:R-:W-:Y:S02]  /*0600*/  ISETP.NE.AND P2, PT, R10, RZ, PT ;  /* 0x000000ff0a00720c */ /* 0x000fe40003f45270 */
[----:B------:R-:W-:-:S13]  /*0610*/  ISETP.GE.U32.AND P1, PT, R2, R11, PT ;  /* 0x0000000b0200720c */ /* 0x000fda0003f26070 */
[----:B------:R-:W-:-:S04]  /*0620*/  @P1 VIADD R3, R3, 0x1 ;  /* 0x0000000103031836 */ /* 0x000fc80000000000 */
[----:B------:R-:W-:Y:S01]  /*0630*/  @!P4 IMAD.MOV R3, RZ, RZ, -R3 ;  /* 0x000000ffff03c224 */ /* 0x000fe200078e0a03 */
[----:B------:R-:W-:-:S04]  /*0640*/  @!P2 LOP3.LUT R3, RZ, R10, RZ, 0x33, !PT ;  /* 0x0000000aff03a212 */ /* 0x000fc800078e33ff */
[----:B------:R-:W-:-:S07]  /*0650*/  IADD3 R11, PT, PT, R3, 0x1, RZ ;  /* 0x00000001030b7810 */ /* 0x000fce0007ffe0ff */
.L_x_1:
[----:B------:R-:W-:Y:S05]  /*0660*/  BSYNC.RECONVERGENT B0 ;  /* 0x0000000000007941 */ /* 0x000fea0003800200 */
.L_x_0:
[----:B------:R-:W-:Y:S01]  /*0670*/  ISETP.GE.AND P1, PT, R11, R4, PT ;  /* 0x000000040b00720c */ /* 0x000fe20003f26270 */
[----:B------:R-:W-:Y:S01]  /*0680*/  @!P3 IMAD.MOV R8, RZ, RZ, -R8 ;  /* 0x000000ffff08b224 */ /* 0x000fe200078e0a08 */
[----:B------:R-:W-:Y:S01]  /*0690*/  BSSY.RECONVERGENT B0, `(.L_x_2) ;  /* 0x000003e000007945 */ /* 0x000fe20003800200 */
[----:B------:R-:W-:-:S03]  /*06a0*/  CS2R R2, SRZ ;  /* 0x0000000000027805 */ /* 0x000fc6000001ff00 */
[----:B------:R-:W-:-:S07]  /*06b0*/  SEL R12, R6, R8, !P0 ;  /* 0x00000008060c7207 */ /* 0x000fce0004000000 */
[----:B------:R-:W-:Y:S05]  /*06c0*/  @P1 BRA `(.L_x_3) ;  /* 0x0000000000e81947 */ /* 0x000fea0003800000 */
[----:B------:R-:W0:Y:S08]  /*06d0*/  LDC R2, c[0x0][0x3a4] ;  /* 0x0000e900ff027b82 */ /* 0x000e300000000800 */
[----:B------:R-:W1:Y:S08]  /*06e0*/  LDC.64 R8, c[0x0][0x388] ;  /* 0x0000e200ff087b82 */ /* 0x000e700000000a00 */
[----:B------:R-:W2:Y:S01]  /*06f0*/  LDC.64 R6, c[0x0][0x3a0] ;  /* 0x0000e800ff067b82 */ /* 0x000ea20000000a00 */
[----:B0-----:R-:W-:Y:S01]  /*0700*/  IABS R10, R2 ;  /* 0x00000002000a7213 */ /* 0x001fe20000000000 */
[----:B------:R-:W-:-:S03]  /*0710*/  HFMA2 R2, -RZ, RZ, 0, 0 ;  /* 0x00000000ff027431 */ /* 0x000fc600000001ff */
[----:B------:R-:W0:Y:S08]  /*0720*/  I2F.RP R13, R10 ;  /* 0x0000000a000d7306 */ /* 0x000e300000209400 */
[----:B0-----:R-:W0:Y:S02]  /*0730*/  MUFU.RCP R13, R13 ;  /* 0x0000000d000d7308 */ /* 0x001e240000001000 */
[----:B0-----:R-:W-:-:S06]  /*0740*/  VIADD R14, R13, 0xffffffe ;  /* 0x0ffffffe0d0e7836 */ /* 0x001fcc0000000000 */
[----:B------:R-:W0:Y:S02]  /*0750*/  F2I.FTZ.U32.TRUNC.NTZ R3, R14 ;  /* 0x0000000e00037305 */ /* 0x000e24000021f000 */
[----:B0-----:R-:W-:-:S04]  /*0760*/  IMAD.MOV R15, RZ, RZ, -R3 ;  /* 0x000000ffff0f7224 */ /* 0x001fc800078e0a03 */
[----:B------:R-:W-:-:S04]  /*0770*/  IMAD R15, R15, R10, RZ ;  /* 0x0000000a0f0f7224 */ /* 0x000fc800078e02ff */
[----:B------:R-:W-:Y:S01]  /*0780*/  IMAD.HI.U32 R16, R3, R15, R2 ;  /* 0x0000000f03107227 */ /* 0x000fe200078e0002 */
[----:B-12---:R-:W-:-:S07]  /*0790*/  CS2R R2, SRZ ;  /* 0x0000000000027805 */ /* 0x006fce000001ff00 */
.L_x_6:
[----:B------:R-:W-:Y:S01]  /*07a0*/  IMAD.MOV R13, RZ, RZ, -R11 ;  /* 0x000000ffff0d7224 */ /* 0x000fe200078e0a0b */
[----:B------:R-:W-:Y:S01]  /*07b0*/  LOP3.LUT R17, RZ, R7, RZ, 0x33, !PT ;  /* 0x00000007ff117212 */ /* 0x000fe200078e33ff */
[----:B------:R-:W-:Y:S02]  /*07c0*/  BSSY.RECONVERGENT B1, `(.L_x_4) ;  /* 0x0000027000017945 */ /* 0x000fe40003800200 */
[----:B------:R-:W-:Y:S01]  /*07d0*/  IMAD R20, R6, R13, R5 ;  /* 0x0000000d06147224 */ /* 0x000fe200078e0205 */
[----:B------:R-:W-:-:S04]  /*07e0*/  IABS R13, R7 ;  /* 0x00000007000d7213 */ /* 0x000fc80000000000 */
[----:B------:R-:W-:Y:S02]  /*07f0*/  IABS R15, R20 ;  /* 0x00000014000f7213 */ /* 0x000fe40000000000 */
[----:B------:R-:W-:-:S03]  /*0800*/  ISETP.GE.AND P2, PT, R20, RZ, PT ;  /* 0x000000ff1400720c */ /* 0x000fc60003f46270 */
[----:B------:R-:W-:-:S04]  /*0810*/  IMAD.HI.U32 R14, R16, R15, RZ ;  /* 0x0000000f100e7227 */ /* 0x000fc800078e00ff */
[----:B------:R-:W-:-:S04]  /*0820*/  IMAD.MOV R18, RZ, RZ, -R14 ;  /* 0x000000ffff127224 */ /* 0x000fc800078e0a0e */
[----:B------:R-:W-:-:S05]  /*0830*/  IMAD R15, R13, R18, R15 ;  /* 0x000000120d0f7224 */ /* 0x000fca00078e020f */
[----:B------:R-:W-:-:S13]  /*0840*/  ISETP.GT.U32.AND P0, PT, R10, R15, PT ;  /* 0x0000000f0a00720c */ /* 0x000fda0003f04070 */
[----:B------:R-:W-:-:S05]  /*0850*/  @!P0 IMAD.IADD R15, R15, 0x1, -R13 ;  /* 0x000000010f0f8824 */ /* 0x000fca00078e0a0d */
[----:B------:R-:W-:Y:S02]  /*0860*/  ISETP.GT.U32.AND P1, PT, R10, R15, PT ;  /* 0x0000000f0a00720c */ /* 0x000fe40003f24070 */
[----:B------:R-:W-:-:S04]  /*0870*/  IADD3 R18, PT, PT, R15, -R13, RZ ;  /* 0x8000000d0f127210 */ /* 0x000fc80007ffe0ff */
[----:B------:R-:W-:Y:S02]  /*0880*/  SEL R18, R18, R15, !P1 ;  /* 0x0000000f12127207 */ /* 0x000fe40004800000 */
[----:B------:R-:W-:-:S03]  /*0890*/  ISETP.NE.AND P1, PT, R7, RZ, PT ;  /* 0x000000ff0700720c */ /* 0x000fc60003f25270 */
[----:B------:R-:W-:-:S05]  /*08a0*/  @!P2 IMAD.MOV R18, RZ, RZ, -R18 ;  /* 0x000000ffff12a224 */ /* 0x000fca00078e0a12 */
[----:B------:R-:W-:-:S04]  /*08b0*/  SEL R18, R17, R18, !P1 ;  /* 0x0000001211127207 */ /* 0x000fc80004800000 */
[----:B------:R-:W-:-:S13]  /*08c0*/  ISETP.NE.AND P2, PT, R18, RZ, PT ;  /* 0x000000ff1200720c */ /* 0x000fda0003f45270 */
[----:B------:R-:W-:Y:S05]  /*08d0*/  @P2 BRA `(.L_x_5) ;  /* 0x0000000000542947 */ /* 0x000fea0003800000 */
[----:B------:R-:W-:Y:S02]  /*08e0*/  IMAD.MOV.U32 R10, RZ, RZ, R13 ;  /* 0x000000ffff0a7224 */ /* 0x000fe400078e000d */
[----:B------:R-:W-:-:S03]  /*08f0*/  @!P0 VIADD R14, R14, 0x1 ;  /* 0x000000010e0e8836 */ /* 0x000fc60000000000 */
[----:B------:R-:W-:Y:S02]  /*0900*/  ISETP.GE.U32.AND P2, PT, R15, R10, PT ;  /* 0x0000000a0f00720c */ /* 0x000fe40003f46070 */
[----:B------:R-:W-:-:S04]  /*0910*/  LOP3.LUT R15, R20, R7, RZ, 0x3c, !PT ;  /* 0x00000007140f7212 */ /* 0x000fc800078e3cff */
[----:B------:R-:W-:-:S07]  /*0920*/  ISETP.GE.AND P3, PT, R15, RZ, PT ;  /* 0x000000ff0f00720c */ /* 0x000fce0003f66270 */
[----:B------:R-:W-:-:S06]  /*0930*/  @P2 IADD3 R14, PT, PT, R14, 0x1, RZ ;  /* 0x000000010e0e2810 */ /* 0x000fcc0007ffe0ff */
[----:B------:R-:W-:-:S05]  /*0940*/  @!P3 IMAD.MOV R14, RZ, RZ, -R14 ;  /* 0x000000ffff0eb224 */ /* 0x000fca00078e0a0e */
[----:B------:R-:W-:-:S05]  /*0950*/  SEL R17, R17, R14, !P1 ;  /* 0x0000000e11117207 */ /* 0x000fca0004800000 */
[----:B------:R-:W-:-:S04]  /*0960*/  IMAD R14, R12, UR7, R17 ;  /* 0x000000070c0e7c24 */ /* 0x000fc8000f8e0211 */
[----:B------:R-:W-:-:S04]  /*0970*/  IMAD R15, R14, UR10, R11 ;  /* 0x0000000a0e0f7c24 */ /* 0x000fc8000f8e020b */
[----:B------:R-:W-:-:S06]  /*0980*/  IMAD.WIDE R14, R15, 0x8, R8 ;  /* 0x000000080f0e7825 */ /* 0x000fcc00078e0208 */
[----:B------:R-:W2:Y:S01]  /*0990*/  LDG.E.64 R14, desc[UR8][R14.64] ;  /* 0x000000080e0e7981 */ /* 0x000ea2000c1e1b00 */
[----:B------:R-:W0:Y:S08]  /*09a0*/  I2F.RP R18, R13 ;  /* 0x0000000d00127306 */ /* 0x000e300000209400 */
[----:B0-----:R-:W0:Y:S02]  /*09b0*/  MUFU.RCP R18, R18 ;  /* 0x0000001200127308 */ /* 0x001e240000001000 */
[----:B0-----:R-:W-:-:S06]  /*09c0*/  VIADD R17, R18, 0xffffffe ;  /* 0x0ffffffe12117836 */ /* 0x001fcc0000000000 */
[----:B------:R-:W0:Y:S02]  /*09d0*/  F2I.FTZ.U32.TRUNC.NTZ R17, R17 ;  /* 0x0000001100117305 */ /* 0x000e24000021f000 */
[----:B0-----:R-:W-:-:S04]  /*09e0*/  IMAD.MOV R16, RZ, RZ, -R17 ;  /* 0x000000ffff107224 */ /* 0x001fc800078e0a11 */
[----:B------:R-:W-:Y:S01]  /*09f0*/  IMAD R19, R16, R13, RZ ;  /* 0x0000000d10137224 */ /* 0x000fe200078e02ff */
[----:B------:R-:W-:-:S05]  /*0a00*/  MOV R16, RZ ;  /* 0x000000ff00107202 */ /* 0x000fca0000000f00 */
[----:B------:R-:W-:Y:S01]  /*0a10*/  IMAD.HI.U32 R16, R17, R19, R16 ;  /* 0x0000001311107227 */ /* 0x000fe200078e0010 */
[----:B--2---:R-:W-:-:S11]  /*0a20*/  DADD R2, R2, R14 ;  /* 0x0000000002027229 */ /* 0x004fd6000000000e */
.L_x_5:
[----:B------:R-:W-:Y:S05]  /*0a30*/  BSYNC.RECONVERGENT B1 ;  /* 0x0000000000017941 */ /* 0x000fea0003800200 */
.L_x_4:
[----:B------:R-:W-:-:S05]  /*0a40*/  VIADD R11, R11, 0x1 ;  /* 0x000000010b0b7836 */ /* 0x000fca0000000000 */
[----:B------:R-:W-:-:S13]  /*0a50*/  ISETP.GE.AND P0, PT, R11, R4, PT ;  /* 0x000000040b00720c */ /* 0x000fda0003f06270 */
[----:B------:R-:W-:Y:S05]  /*0a60*/  @!P0 BRA `(.L_x_6) ;  /* 0xfffffffc004c8947 */ /* 0x000fea000383ffff */
.L_x_3:
[----:B------:R-:W-:Y:S05]  /*0a70*/  BSYNC.RECONVERGENT B0 ;  /* 0x0000000000007941 */ /* 0x000fea0003800200 */
.L_x_2:
[----:B------:R-:W0:Y:S01]  /*0a80*/  LDC.64 R4, c[0x0][0x3b0] ;  /* 0x0000ec00ff047b82 */ /* 0x000e220000000a00 */
[----:B------:R-:W1:Y:S07]  /*0a90*/  LDCU UR5, c[0x0][0x380] ;  /* 0x00007000ff0577ac */ /* 0x000e6e0008000800 */
[----:B------:R-:W2:Y:S01]  /*0aa0*/  LDC R7, c[0x0][0x370] ;  /* 0x0000dc00ff077b82 */ /* 0x000ea20000000800 */
[----:B0-----:R-:W-:-:S05]  /*0ab0*/  IMAD.WIDE R4, R0, 0x8, R4 ;  /* 0x0000000800047825 */ /* 0x001fca00078e0204 */
[----:B------:R0:W-:Y:S01]  /*0ac0*/  STG.E.64 desc[UR8][R4.64], R2 ;  /* 0x0000000204007986 */ /* 0x0001e2000c101b08 */
[----:B--2---:R-:W-:-:S05]  /*0ad0*/  IMAD R0, R7, UR6, R0 ;  /* 0x0000000607007c24 */ /* 0x004fca000f8e0200 */
[----:B-1----:R-:W-:-:S13]  /*0ae0*/  ISETP.GE.AND P0, PT, R0, UR5, PT ;  /* 0x0000000500007c0c */ /* 0x002fda000bf06270 */
[----:B0-----:R-:W-:Y:S05]  /*0af0*/  @!P0 BRA `(.L_x_7) ;  /* 0xfffffff4007c8947 */ /* 0x001fea000383ffff */
[----:B------:R-:W-:Y:S05]  /*0b00*/  EXIT ;  /* 0x000000000000794d */ /* 0x000fea0003800000 */
.L_x_8:
[----:B------:R-:W-:-:S00]  /*0b10*/  BRA `(.L_x_8) ;  /* 0xfffffffc00fc7947 */ /* 0x000fc0000383ffff */
[----:B------:R-:W-:-:S00]  /*0b20*/  NOP ;  /* 0x0000000000007918 */ /* 0x000fc00000000000 */
        /* <DEDUP_REMOVED lines=13> */
.L_x_51:


//--------------------- .text._Z14row2col_kernelIdEviPKT_iiiiiiPS0_ --------------------------
	.section	.text._Z14row2col_kernelIdEviPKT_iiiiiiPS0_,"ax",@progbits
	.align	128
        .global         _Z14row2col_kernelIdEviPKT_iiiiiiPS0_
        .type           _Z14row2col_kernelIdEviPKT_iiiiiiPS0_,@function
        .size           _Z14row2col_kernelIdEviPKT_iiiiiiPS0_,(.L_x_52 - _Z14row2col_kernelIdEviPKT_iiiiiiPS0_)
        .other          _Z14row2col_kernelIdEviPKT_iiiiiiPS0_,@"STO_CUDA_ENTRY STV_DEFAULT"
_Z14row2col_kernelIdEviPKT_iiiiiiPS0_:
.text._Z14row2col_kernelIdEviPKT_iiiiiiPS0_:
[----:B------:R-:W-:Y:S01]  /*0000*/  LDC R1, c[0x0][0x37c] ;  /* 0x0000df00ff017b82 */ /* 0x000fe20000000800 */
[----:B------:R-:W0:Y:S07]  /*0010*/  S2R R3, SR_TID.X ;  /* 0x0000000000037919 */ /* 0x000e2e0000002100 */
[----:B------:R-:W0:Y:S01]  /*0020*/  S2UR UR4, SR_CTAID.X ;  /* 0x00000000000479c3 */ /* 0x000e220000002500 */
[----:B------:R-:W1:Y:S07]  /*0030*/  LDCU UR5, c[0x0][0x380] ;  /* 0x00007000ff0577ac */ /* 0x000e6e0008000800 */
[----:B------:R-:W0:Y:S02]  /*0040*/  LDC R0, c[0x0][0x360] ;  /* 0x0000d800ff007b82 */ /* 0x000e240000000800 */
[----:B0-----:R-:W-:-:S05]  /*0050*/  IMAD R4, R0, UR4, R3 ;  /* 0x0000000400047c24 */ /* 0x001fca000f8e0203 */
[----:B-1----:R-:W-:-:S13]  /*0060*/  ISETP.GE.AND P0, PT, R4, UR5, PT ;  /* 0x0000000504007c0c */ /* 0x002fda000bf06270 */
[----:B------:R-:W-:Y:S05]  /*0070*/  @P0 EXIT ;  /* 0x000000000000094d */ /* 0x000fea0003800000 */
[----:B------:R-:W0:Y:S01]  /*0080*/  LDCU UR5, c[0x0][0x3a4] ;  /* 0x00007480ff0577ac */ /* 0x000e220008000800 */
[----:B------:R-:W1:Y:S01]  /*0090*/  LDCU.64 UR10, c[0x0][0x388] ;  /* 0x00007100ff0a77ac */ /* 0x000e620008000a00 */
[----:B------:R-:W2:Y:S01]  /*00a0*/  LDCU.64 UR12, c[0x0][0x3a8] ;  /* 0x00007500ff0c77ac */ /* 0x000ea20008000a00 */
[----:B------:R-:W3:Y:S01]  /*00b0*/  LDCU.64 UR6, c[0x0][0x358] ;  /* 0x00006b00ff0677ac */ /* 0x000ee20008000a00 */
[----:B------:R-:W4:Y:S01]  /*00c0*/  LDCU UR9, c[0x0][0x3a0] ;  /* 0x00007400ff0977ac */ /* 0x000f220008000800 */
[----:B0-----:R-:W-:Y:S01]  /*00d0*/  USHF.R.S32.HI UR4, URZ, 0x1f, UR5 ;  /* 0x0000001fff047899 */ /* 0x001fe20008011405 */
[----:B-1----:R-:W-:Y:S01]  /*00e0*/  IMAD.U32 R14, RZ, RZ, UR10 ;  /* 0x0000000aff0e7e24 */ /* 0x002fe2000f8e00ff */
[----:B------:R-:W0:Y:S01]  /*00f0*/  LDCU UR14, c[0x0][0x390] ;  /* 0x00007200ff0e77ac */ /* 0x000e220008000800 */
[----:B------:R-:W-:Y:S02]  /*0100*/  IMAD.U32 R15, RZ, RZ, UR11 ;  /* 0x0000000bff0f7e24 */ /* 0x000fe4000f8e00ff */
[----:B--2---:R-:W-:Y:S01]  /*0110*/  IMAD.U32 R2, RZ, RZ, UR12 ;  /* 0x0000000cff027e24 */ /* 0x004fe2000f8e00ff */
[----:B------:R-:W-:Y:S01]  /*0120*/  USHF.L.U32 UR8, UR5, 0x3, URZ ;  /* 0x0000000305087899 */ /* 0x000fe200080006ff */
[----:B------:R-:W-:Y:S01]  /*0130*/  IMAD.U32 R3, RZ, RZ, UR13 ;  /* 0x0000000dff037e24 */ /* 0x000fe2000f8e00ff */
[----:B---34-:R-:W-:-:S12]  /*0140*/  USHF.L.U64.HI UR4, UR5, 0x3, UR4 ;  /* 0x0000000305047899 */ /* 0x018fd80008010204 */
.L_x_15:
[----:B------:R-:W1:Y:S01]  /*0150*/  LDC R5, c[0x0][0x3a4] ;  /* 0x0000e900ff057b82 */ /* 0x000e620000000800 */
[----:B------:R-:W-:Y:S01]  /*0160*/  ISETP.GE.AND P0, PT, R4, RZ, PT ;  /* 0x000000ff0400720c */ /* 0x000fe20003f06270 */
[----:B------:R-:W2:Y:S06]  /*0170*/  LDCU UR5, c[0x0][0x390] ;  /* 0x00007200ff0577ac */ /* 0x000eac0008000800 */
[----:B------:R-:W3:Y:S08]  /*0180*/  LDC R22, c[0x0][0x394] ;  /* 0x0000e500ff167b82 */ /* 0x000ef00000000800 */
[----:B------:R-:W4:Y:S01]  /*0190*/  LDC.64 R18, c[0x0][0x398] ;  /* 0x0000e600ff127b82 */ /* 0x000f220000000a00 */
[----:B--2---:R-:W-:Y:S01]  /*01a0*/  IMAD.U32 R16, RZ, RZ, UR5 ;  /* 0x00000005ff107e24 */ /* 0x004fe2000f8e00ff */
[----:B-1----:R-:W-:-:S02]  /*01b0*/  IABS R9, R5 ;  /* 0x0000000500097213 */ /* 0x002fc40000000000 */
[----:B------:R-:W-:Y:S02]  /*01c0*/  LOP3.LUT R17, RZ, R5, RZ, 0x33, !PT ;  /* 0x00000005ff117212 */ /* 0x000fe400078e33ff */
[----:B------:R-:W1:Y:S08]  /*01d0*/  I2F.RP R8, R9 ;  /* 0x0000000900087306 */ /* 0x000e700000209400 */
[----:B-1----:R-:W1:Y:S02]  /*01e0*/  MUFU.RCP R8, R8 ;  /* 0x0000000800087308 */ /* 0x002e640000001000 */
[----:B-1----:R-:W-:-:S06]  /*01f0*/  VIADD R6, R8, 0xffffffe ;  /* 0x0ffffffe08067836 */ /* 0x002fcc0000000000 */
[----:B------:R1:W2:Y:S02]  /*0200*/  F2I.FTZ.U32.TRUNC.NTZ R7, R6 ;  /* 0x0000000600077305 */ /* 0x0002a4000021f000 */
[----:B-1----:R-:W-:Y:S02]  /*0210*/  IMAD.MOV.U32 R6, RZ, RZ, RZ ;  /* 0x000000ffff067224 */ /* 0x002fe400078e00ff */
[----:B--2---:R-:W-:-:S04]  /*0220*/  IMAD.MOV R10, RZ, RZ, -R7 ;  /* 0x000000ffff0a7224 */ /* 0x004fc800078e0a07 */
[----:B------:R-:W-:Y:S01]  /*0230*/  IMAD R11, R10, R9, RZ ;  /* 0x000000090a0b7224 */ /* 0x000fe200078e02ff */
[----:B------:R-:W-:-:S03]  /*0240*/  IABS R10, R4 ;  /* 0x00000004000a7213 */ /* 0x000fc60000000000 */
[----:B------:R-:W-:Y:S01]  /*0250*/  IMAD.HI.U32 R7, R7, R11, R6 ;  /* 0x0000000b07077227 */ /* 0x000fe200078e0006 */
[----:B------:R-:W-:-:S03]  /*0260*/  LOP3.LUT R6, R4, R5, RZ, 0x3c, !PT ;  /* 0x0000000504067212 */ /* 0x000fc600078e3cff */
[----:B---3--:R-:W-:Y:S01]  /*0270*/  IMAD R4, R5, R22, RZ ;  /* 0x0000001605047224 */ /* 0x008fe200078e02ff */
[----:B------:R-:W-:Y:S01]  /*0280*/  ISETP.GE.AND P1, PT, R6, RZ, PT ;  /* 0x000000ff0600720c */ /* 0x000fe20003f26270 */
[----:B------:R-:W-:-:S04]  /*0290*/  IMAD.HI.U32 R7, R7, R10, RZ ;  /* 0x0000000a07077227 */ /* 0x000fc800078e00ff */
[----:B------:R-:W-:-:S04]  /*02a0*/  IMAD.MOV R8, RZ, RZ, -R7 ;  /* 0x000000ffff087224 */ /* 0x000fc800078e0a07 */
[----:B------:R-:W-:-:S05]  /*02b0*/  IMAD R8, R9, R8, R10 ;  /* 0x0000000809087224 */ /* 0x000fca00078e020a */
[----:B------:R-:W-:-:S13]  /*02c0*/  ISETP.GT.U32.AND P3, PT, R9, R8, PT ;  /* 0x000000080900720c */ /* 0x000fda0003f64070 */
[----:B------:R-:W-:Y:S02]  /*02d0*/  @!P3 IMAD.IADD R8, R8, 0x1, -R9 ;  /* 0x000000010808b824 */ /* 0x000fe400078e0a09 */
[----:B------:R-:W-:-:S03]  /*02e0*/  @!P3 VIADD R7, R7, 0x1 ;  /* 0x000000010707b836 */ /* 0x000fc60000000000 */
[C---:B------:R-:W-:Y:S02]  /*02f0*/  ISETP.GE.U32.AND P2, PT, R8.reuse, R9, PT ;  /* 0x000000090800720c */ /* 0x040fe40003f46070 */
[----:B------:R-:W-:Y:S01]  /*0300*/  ISETP.GT.U32.AND P3, PT, R9, R8, PT ;  /* 0x000000080900720c */ /* 0x000fe20003f64070 */
[----:B------:R-:W-:-:S05]  /*0310*/  IMAD.IADD R9, R8, 0x1, -R9 ;  /* 0x0000000108097824 */ /* 0x000fca00078e0a09 */
[----:B------:R-:W-:-:S05]  /*0320*/  SEL R8, R9, R8, !P3 ;  /* 0x0000000809087207 */ /* 0x000fca0005800000 */
[----:B------:R-:W-:Y:S01]  /*0330*/  @P2 VIADD R7, R7, 0x1 ;  /* 0x0000000107072836 */ /* 0x000fe20000000000 */
[----:B------:R-:W-:Y:S01]  /*0340*/  ISETP.NE.AND P2, PT, R5, RZ, PT ;  /* 0x000000ff0500720c */ /* 0x000fe20003f45270 */
[----:B------:R-:W-:Y:S01]  /*0350*/  @!P0 IMAD.MOV R8, RZ, RZ, -R8 ;  /* 0x000000ffff088224 */ /* 0x000fe200078e0a08 */
[----:B------:R-:W-:Y:S01]  /*0360*/  ISETP.GE.AND P0, PT, R22, 0x1, PT ;  /* 0x000000011600780c */ /* 0x000fe20003f06270 */
[----:B------:R-:W-:-:S03]  /*0370*/  @!P1 IMAD.MOV R7, RZ, RZ, -R7 ;  /* 0x000000ffff079224 */ /* 0x000fc600078e0a07 */
[C---:B------:R-:W-:Y:S02]  /*0380*/  SEL R8, R17.reuse, R8, !P2 ;  /* 0x0000000811087207 */ /* 0x040fe40005000000 */
[----:B------:R-:W-:-:S03]  /*0390*/  SEL R17, R17, R7, !P2 ;  /* 0x0000000711117207 */ /* 0x000fc60005000000 */
[----:B----4-:R-:W-:Y:S02]  /*03a0*/  IMAD R18, R8, R19, -R18 ;  /* 0x0000001308127224 */ /* 0x010fe400078e0a12 */
[----:B------:R-:W-:Y:S02]  /*03b0*/  IMAD R9, R4, R17, R8 ;  /* 0x0000001104097224 */ /* 0x000fe400078e0208 */
[----:B------:R-:W-:Y:S02]  /*03c0*/  IMAD R19, R17, R16, R18 ;  /* 0x0000001011137224 */ /* 0x000fe400078e0212 */
[----:B------:R-:W-:-:S03]  /*03d0*/  IMAD.WIDE R8, R9, 0x8, R2 ;  /* 0x0000000809087825 */ /* 0x000fc600078e0202 */
[----:B------:R-:W-:Y:S01]  /*03e0*/  SHF.R.S32.HI R20, RZ, 0x1f, R19 ;  /* 0x0000001fff147819 */ /* 0x000fe20000011413 */
[----:B------:R-:W-:Y:S02]  /*03f0*/  IMAD.MOV.U32 R23, RZ, RZ, R8 ;  /* 0x000000ffff177224 */ /* 0x000fe400078e0008 */
[----:B------:R-:W-:Y:S01]  /*0400*/  IMAD.MOV.U32 R24, RZ, RZ, R9 ;  /* 0x000000ffff187224 */ /* 0x000fe200078e0009 */
[----:B------:R-:W-:Y:S06]  /*0410*/  @!P0 BRA `(.L_x_9) ;  /* 0x0000000400f48947 */ /* 0x000fec0003800000 */
[----:B------:R-:W-:Y:S01]  /*0420*/  IMAD.MOV.U32 R21, RZ, RZ, RZ ;  /* 0x000000ffff157224 */ /* 0x000fe200078e00ff */
[----:B------:R-:W-:-:S03]  /*0430*/  PLOP3.LUT P0, PT, PT, PT, PT, 0x80, 0x8 ;  /* 0x000000000008781c */ /* 0x000fc60003f0f070 */
[----:B------:R-:W-:-:S05]  /*0440*/  IMAD.IADD R2, R22, 0x1, -R21 ;  /* 0x0000000116027824 */ /* 0x000fca00078e0a15 */
[----:B------:R-:W-:-:S13]  /*0450*/  ISETP.GT.AND P1, PT, R2, 0x3, PT ;  /* 0x000000030200780c */ /* 0x000fda0003f24270 */
[----:B------:R-:W-:Y:S05]  /*0460*/  @!P1 BRA `(.L_x_10) ;  /* 0x0000000000fc9947 */ /* 0x000fea0003800000 */
[----:B------:R-:W-:Y:S01]  /*0470*/  PLOP3.LUT P0, PT, PT, PT, PT, 0x8, 0x80 ;  /* 0x000000000080781c */ /* 0x000fe20003f0e170 */
[----:B------:R-:W-:-:S12]  /*0480*/  VIADD R22, R22, 0xfffffffd ;  /* 0xfffffffd16167836 */ /* 0x000fd80000000000 */
.L_x_11:
[----:B-1----:R-:W-:Y:S02]  /*0490*/  IMAD R5, R21, UR9, RZ ;  /* 0x0000000915057c24 */ /* 0x002fe4000f8e02ff */
[----:B0-----:R-:W-:Y:S02]  /*04a0*/  IMAD.U32 R16, RZ, RZ, UR14 ;  /* 0x0000000eff107e24 */ /* 0x001fe4000f8e00ff */
[----:B------:R-:W-:-:S05]  /*04b0*/  IMAD.IADD R3, R18, 0x1, R5 ;  /* 0x0000000112037824 */ /* 0x000fca00078e0205 */
[----:B------:R-:W-:-:S04]  /*04c0*/  ISETP.GE.AND P1, PT, R3, R16, PT ;  /* 0x000000100300720c */ /* 0x000fc80003f26270 */
[----:B------:R-:W-:-:S13]  /*04d0*/  ISETP.GT.AND P1, PT, R3, -0x1, !P1 ;  /* 0xffffffff0300780c */ /* 0x000fda0004f24270 */
[----:B------:R-:W-:-:S04]  /*04e0*/  @P1 IADD3 R2, P2, PT, R19, R5, RZ ;  /* 0x0000000513021210 */ /* 0x000fc80007f5e0ff */
[----:B------:R-:W-:Y:S02]  /*04f0*/  @P1 LEA.HI.X.SX32 R3, R5, R20, 0x1, P2 ;  /* 0x0000001405031211 */ /* 0x000fe400010f0eff */
[----:B------:R-:W-:Y:S02]  /*0500*/  CS2R R4, SRZ ;  /* 0x0000000000047805 */ /* 0x000fe4000001ff00 */
[----:B------:R-:W-:-:S04]  /*0510*/  @P1 LEA R10, P2, R2, R14, 0x3 ;  /* 0x0000000e020a1211 */ /* 0x000fc800078418ff */
[----:B------:R-:W-:-:S05]  /*0520*/  @P1 LEA.HI.X R11, R2, R15, R3, 0x3, P2 ;  /* 0x0000000f020b1211 */ /* 0x000fca00010f1c03 */
[----:B------:R-:W2:Y:S01]  /*0530*/  @P1 LDG.E.64 R4, desc[UR6][R10.64] ;  /* 0x000000060a041981 */ /* 0x000ea2000c1e1b00 */
[----:B------:R-:W-:-:S04]  /*0540*/  VIADD R2, R21, 0x1 ;  /* 0x0000000115027836 */ /* 0x000fc80000000000 */
[----:B------:R-:W-:-:S04]  /*0550*/  IMAD R7, R2, UR9, RZ ;  /* 0x0000000902077c24 */ /* 0x000fc8000f8e02ff */
[----:B------:R-:W-:-:S05]  /*0560*/  IMAD.IADD R3, R18, 0x1, R7 ;  /* 0x0000000112037824 */ /* 0x000fca00078e0207 */
[----:B------:R-:W-:-:S04]  /*0570*/  ISETP.GE.AND P1, PT, R3, R16, PT ;  /* 0x000000100300720c */ /* 0x000fc80003f26270 */
[----:B------:R-:W-:-:S13]  /*0580*/  ISETP.GT.AND P1, PT, R3, -0x1, !P1 ;  /* 0xffffffff0300780c */ /* 0x000fda0004f24270 */
[----:B------:R-:W-:-:S04]  /*0590*/  @P1 IADD3 R2, P2, PT, R19, R7, RZ ;  /* 0x0000000713021210 */ /* 0x000fc80007f5e0ff */
[----:B------:R-:W-:Y:S02]  /*05a0*/  @P1 LEA.HI.X.SX32 R3, R7, R20, 0x1, P2 ;  /* 0x0000001407031211 */ /* 0x000fe400010f0eff */
[----:B------:R-:W-:-:S04]  /*05b0*/  @P1 LEA R6, P2, R2, R14, 0x3 ;  /* 0x0000000e02061211 */ /* 0x000fc800078418ff */
[----:B------:R-:W-:Y:S02]  /*05c0*/  @P1 LEA.HI.X R7, R2, R15, R3, 0x3, P2 ;  /* 0x0000000f02071211 */ /* 0x000fe400010f1c03 */
[----:B------:R-:W-:Y:S01]  /*05d0*/  CS2R R2, SRZ ;  /* 0x0000000000027805 */ /* 0x000fe2000001ff00 */
[----:B--2---:R0:W-:Y:S05]  /*05e0*/  STG.E.64 desc[UR6][R8.64], R4 ;  /* 0x0000000408007986 */ /* 0x0041ea000c101b06 */
[----:B------:R1:W2:Y:S01]  /*05f0*/  @P1 LDG.E.64 R2, desc[UR6][R6.64] ;  /* 0x0000000606021981 */ /* 0x0002a2000c1e1b00 */
[----:B------:R-:W-:-:S04]  /*0600*/  VIADD R10, R21, 0x2 ;  /* 0x00000002150a7836 */ /* 0x000fc80000000000 */
[----:B------:R-:W-:Y:S01]  /*0610*/  IMAD R23, R10, UR9, RZ ;  /* 0x000000090a177c24 */ /* 0x000fe2000f8e02ff */
[----:B------:R-:W-:-:S03]  /*0620*/  IADD3 R10, P2, PT, R8, UR8, RZ ;  /* 0x00000008080a7c10 */ /* 0x000fc6000ff5e0ff */
[----:B------:R-:W-:Y:S01]  /*0630*/  IMAD.IADD R11, R18, 0x1, R23 ;  /* 0x00000001120b7824 */ /* 0x000fe200078e0217 */
[----:B0-----:R-:W-:-:S04]  /*0640*/  CS2R R4, SRZ ;  /* 0x0000000000047805 */ /* 0x001fc8000001ff00 */
[----:B------:R-:W-:-:S04]  /*0650*/  ISETP.GE.AND P1, PT, R11, R16, PT ;  /* 0x000000100b00720c */ /* 0x000fc80003f26270 */
[----:B------:R-:W-:Y:S02]  /*0660*/  ISETP.GT.AND P1, PT, R11, -0x1, !P1 ;  /* 0xffffffff0b00780c */ /* 0x000fe40004f24270 */
[----:B------:R-:W-:-:S11]  /*0670*/  IADD3.X R11, PT, PT, R9, UR4, RZ, P2, !PT ;  /* 0x00000004090b7c10 */ /* 0x000fd600097fe4ff */
[----:B------:R-:W-:-:S04]  /*0680*/  @P1 IADD3 R13, P3, PT, R19, R23, RZ ;  /* 0x00000017130d1210 */ /* 0x000fc80007f7e0ff */
[----:B------:R-:W-:Y:S02]  /*0690*/  @P1 LEA.HI.X.SX32 R24, R23, R20, 0x1, P3 ;  /* 0x0000001417181211 */ /* 0x000fe400018f0eff */
[----:B------:R-:W-:-:S04]  /*06a0*/  @P1 LEA R12, P3, R13, R14, 0x3 ;  /* 0x0000000e0d0c1211 */ /* 0x000fc800078618ff */
[----:B------:R-:W-:Y:S01]  /*06b0*/  @P1 LEA.HI.X R13, R13, R15, R24, 0x3, P3 ;  /* 0x0000000f0d0d1211 */ /* 0x000fe200018f1c18 */
[----:B-1----:R-:W-:Y:S01]  /*06c0*/  VIADD R6, R21, 0x3 ;  /* 0x0000000315067836 */ /* 0x002fe20000000000 */
[----:B--2---:R0:W-:Y:S04]  /*06d0*/  STG.E.64 desc[UR6][R10.64], R2 ;  /* 0x000000020a007986 */ /* 0x0041e8000c101b06 */
[----:B------:R-:W2:Y:S01]  /*06e0*/  @P1 LDG.E.64 R4, desc[UR6][R12.64] ;  /* 0x000000060c041981 */ /* 0x000ea2000c1e1b00 */
[----:B------:R-:W-:Y:S01]  /*06f0*/  IMAD R9, R6, UR9, RZ ;  /* 0x0000000906097c24 */ /* 0x000fe2000f8e02ff */
[----:B------:R-:W-:-:S03]  /*0700*/  IADD3 R6, P2, PT, R10, UR8, RZ ;  /* 0x000000080a067c10 */ /* 0x000fc6000ff5e0ff */
[----:B------:R-:W-:-:S05]  /*0710*/  IMAD.IADD R7, R18, 0x1, R9 ;  /* 0x0000000112077824 */ /* 0x000fca00078e0209 */
[C---:B------:R-:W-:Y:S02]  /*0720*/  ISETP.GE.AND P1, PT, R7.reuse, R16, PT ;  /* 0x000000100700720c */ /* 0x040fe40003f26270 */
[----:B0-----:R-:W-:Y:S02]  /*0730*/  CS2R R2, SRZ ;  /* 0x0000000000027805 */ /* 0x001fe4000001ff00 */
[----:B------:R-:W-:Y:S02]  /*0740*/  ISETP.GT.AND P1, PT, R7, -0x1, !P1 ;  /* 0xffffffff0700780c */ /* 0x000fe40004f24270 */
[----:B------:R-:W-:-:S11]  /*0750*/  IADD3.X R7, PT, PT, R11, UR4, RZ, P2, !PT ;  /* 0x000000040b077c10 */ /* 0x000fd600097fe4ff */
[----:B------:R-:W-:-:S04]  /*0760*/  @P1 IADD3 R8, P3, PT, R19, R9, RZ ;  /* 0x0000000913081210 */ /* 0x000fc80007f7e0ff */
[----:B------:R-:W-:Y:S02]  /*0770*/  @P1 LEA.HI.X.SX32 R9, R9, R20, 0x1, P3 ;  /* 0x0000001409091211 */ /* 0x000fe400018f0eff */
[----:B------:R-:W-:-:S04]  /*0780*/  @P1 LEA R24, P3, R8, R14, 0x3 ;  /* 0x0000000e08181211 */ /* 0x000fc800078618ff */
[----:B------:R-:W-:Y:S01]  /*0790*/  @P1 LEA.HI.X R25, R8, R15, R9, 0x3, P3 ;  /* 0x0000000f08191211 */ /* 0x000fe200018f1c09 */
[----:B--2---:R1:W-:Y:S04]  /*07a0*/  STG.E.64 desc[UR6][R6.64], R4 ;  /* 0x0000000406007986 */ /* 0x0043e8000c101b06 */
[----:B------:R-:W2:Y:S01]  /*07b0*/  @P1 LDG.E.64 R2, desc[UR6][R24.64] ;  /* 0x0000000618021981 */ /* 0x000ea2000c1e1b00 */
[----:B------:R-:W-:Y:S01]  /*07c0*/  IADD3 R10, P1, PT, R6, UR8, RZ ;  /* 0x00000008060a7c10 */ /* 0x000fe2000ff3e0ff */
[----:B------:R-:W-:-:S03]  /*07d0*/  VIADD R21, R21, 0x4 ;  /* 0x0000000415157836 */ /* 0x000fc60000000000 */
[----:B------:R-:W-:Y:S02]  /*07e0*/  IADD3.X R11, PT, PT, R7, UR4, RZ, P1, !PT ;  /* 0x00000004070b7c10 */ /* 0x000fe40008ffe4ff */
[----:B------:R-:W-:Y:S02]  /*07f0*/  ISETP.GE.AND P1, PT, R21, R22, PT ;  /* 0x000000161500720c */ /* 0x000fe40003f26270 */
[----:B------:R-:W-:-:S04]  /*0800*/  IADD3 R8, P2, PT, R10, UR8, RZ ;  /* 0x000000080a087c10 */ /* 0x000fc8000ff5e0ff */
[----:B------:R-:W-:Y:S01]  /*0810*/  IADD3.X R9, PT, PT, R11, UR4, RZ, P2, !PT ;  /* 0x000000040b097c10 */ /* 0x000fe200097fe4ff */
[----:B--2---:R1:W-:Y:S06]  /*0820*/  STG.E.64 desc[UR6][R10.64], R2 ;  /* 0x000000020a007986 */ /* 0x0043ec000c101b06 */
[----:B------:R-:W-:Y:S05]  /*0830*/  @!P1 BRA `(.L_x_11) ;  /* 0xfffffffc00149947 */ /* 0x000fea000383ffff */
[----:B------:R-:W-:Y:S02]  /*0840*/  IMAD.MOV.U32 R23, RZ, RZ, R8 ;  /* 0x000000ffff177224 */ /* 0x000fe400078e0008 */
[----:B------:R-:W-:-:S07]  /*0850*/  IMAD.MOV.U32 R24, RZ, RZ, R9 ;  /* 0x000000ffff187224 */ /* 0x000fce00078e0009 */
.L_x_10:
[----:B------:R-:W1:Y:S02]  /*0860*/  LDCU UR5, c[0x0][0x394] ;  /* 0x00007280ff0577ac */ /* 0x000e640008000800 */
[----:B-1----:R-:W-:-:S04]  /*0870*/  IADD3 R2, PT, PT, -R21, UR5, RZ ;  /* 0x0000000515027c10 */ /* 0x002fc8000fffe1ff */
[----:B------:R-:W-:-:S13]  /*0880*/  ISETP.GT.AND P1, PT, R2, 0x1, PT ;  /* 0x000000010200780c */ /* 0x000fda0003f24270 */
[----:B------:R-:W-:Y:S05]  /*0890*/  @!P1 BRA `(.L_x_12) ;  /* 0x0000000000889947 */ /* 0x000fea0003800000 */
[----:B------:R-:W1:Y:S02]  /*08a0*/  LDCU UR10, c[0x0][0x3a0] ;  /* 0x00007400ff0a77ac */ /* 0x000e640008000800 */
[----:B-1----:R-:W-:-:S04]  /*08b0*/  IMAD R5, R21, UR10, RZ ;  /* 0x0000000a15057c24 */ /* 0x002fc8000f8e02ff */
[----:B------:R-:W-:-:S05]  /*08c0*/  IMAD.IADD R3, R18, 0x1, R5 ;  /* 0x0000000112037824 */ /* 0x000fca00078e0205 */
[----:B------:R-:W-:-:S04]  /*08d0*/  ISETP.GE.AND P0, PT, R3, R16, PT ;  /* 0x000000100300720c */ /* 0x000fc80003f06270 */
[----:B------:R-:W-:-:S13]  /*08e0*/  ISETP.GT.AND P0, PT, R3, -0x1, !P0 ;  /* 0xffffffff0300780c */ /* 0x000fda0004704270 */
[----:B------:R-:W-:-:S04]  /*08f0*/  @P0 IADD3 R2, P1, PT, R19, R5, RZ ;  /* 0x0000000513020210 */ /* 0x000fc80007f3e0ff */
[----:B------:R-:W-:Y:S02]  /*0900*/  @P0 LEA.HI.X.SX32 R3, R5, R20, 0x1, P1 ;  /* 0x0000001405030211 */ /* 0x000fe400008f0eff */
[----:B------:R-:W-:-:S04]  /*0910*/  @P0 LEA R10, P1, R2, R14, 0x3 ;  /* 0x0000000e020a0211 */ /* 0x000fc800078218ff */
[----:B------:R-:W-:Y:S02]  /*0920*/  @P0 LEA.HI.X R11, R2, R15, R3, 0x3, P1 ;  /* 0x0000000f020b0211 */ /* 0x000fe400008f1c03 */
[----:B------:R-:W-:-:S06]  /*0930*/  CS2R R2, SRZ ;  /* 0x0000000000027805 */ /* 0x000fcc000001ff00 */
[----:B------:R1:W2:Y:S01]  /*0940*/  @P0 LDG.E.64 R2, desc[UR6][R10.64] ;  /* 0x000000060a020981 */ /* 0x0002a2000c1e1b00 */
[----:B------:R-:W-:-:S04]  /*0950*/  VIADD R21, R21, 0x1 ;  /* 0x0000000115157836 */ /* 0x000fc80000000000 */
[----:B------:R-:W-:-:S04]  /*0960*/  IMAD R7, R21, UR10, RZ ;  /* 0x0000000a15077c24 */ /* 0x000fc8000f8e02ff */
[----:B------:R-:W-:Y:S02]  /*0970*/  IMAD.IADD R5, R18, 0x1, R7 ;  /* 0x0000000112057824 */ /* 0x000fe400078e0207 */
[----:B-1----:R-:W-:Y:S02]  /*0980*/  IMAD.MOV.U32 R10, RZ, RZ, R8 ;  /* 0x000000ffff0a7224 */ /* 0x002fe400078e0008 */
[----:B------:R-:W-:Y:S01]  /*0990*/  IMAD.MOV.U32 R11, RZ, RZ, R9 ;  /* 0x000000ffff0b7224 */ /* 0x000fe200078e0009 */
        /* <DEDUP_REMOVED lines=8> */
[----:B------:R-:W2:Y:S01]  /*0a20*/  @P0 LDG.E.64 R4, desc[UR6][R6.64] ;  /* 0x0000000606040981 */ /* 0x000ea2000c1e1b00 */
[----:B------:R-:W-:Y:S01]  /*0a30*/  IADD3 R12, P0, PT, R8, UR8, RZ ;  /* 0x00000008080c7c10 */ /* 0x000fe2000ff1e0ff */
[----:B------:R-:W-:-:S03]  /*0a40*/  VIADD R21, R21, 0x1 ;  /* 0x0000000115157836 */ /* 0x000fc60000000000 */
[----:B------:R-:W-:Y:S02]  /*0a50*/  IADD3.X R13, PT, PT, R9, UR4, RZ, P0, !PT ;  /* 0x00000004090d7c10 */ /* 0x000fe400087fe4ff */
[----:B------:R-:W-:Y:S02]  /*0a60*/  IADD3 R8, P1, PT, R12, UR8, RZ ;  /* 0x000000080c087c10 */ /* 0x000fe4000ff3e0ff */
[----:B------:R-:W-:Y:S02]  /*0a70*/  PLOP3.LUT P0, PT, PT, PT, PT, 0x8, 0x80 ;  /* 0x000000000080781c */ /* 0x000fe40003f0e170 */
[----:B------:R-:W-:Y:S01]  /*0a80*/  IADD3.X R9, PT, PT, R13, UR4, RZ, P1, !PT ;  /* 0x000000040d097c10 */ /* 0x000fe20008ffe4ff */
[----:B------:R-:W-:-:S04]  /*0a90*/  IMAD.MOV.U32 R23, RZ, RZ, R8 ;  /* 0x000000ffff177224 */ /* 0x000fc800078e0008 */
[----:B------:R-:W-:Y:S01]  /*0aa0*/  IMAD.MOV.U32 R24, RZ, RZ, R9 ;  /* 0x000000ffff187224 */ /* 0x000fe200078e0009 */
[----:B--2---:R1:W-:Y:S06]  /*0ab0*/  STG.E.64 desc[UR6][R12.64], R4 ;  /* 0x000000040c007986 */ /* 0x0043ec000c101b06 */
.L_x_12:
[----:B------:R-:W-:-:S13]  /*0ac0*/  ISETP.LT.OR P0, PT, R21, UR5, P0 ;  /* 0x0000000515007c0c */ /* 0x000fda0008701670 */
[----:B------:R-:W-:Y:S05]  /*0ad0*/  @!P0 BRA `(.L_x_9) ;  /* 0x0000000000448947 */ /* 0x000fea0003800000 */
[----:B------:R-:W2:Y:S01]  /*0ae0*/  LDCU UR5, c[0x0][0x3a0] ;  /* 0x00007400ff0577ac */ /* 0x000ea20008000800 */
[----:B------:R-:W-:Y:S01]  /*0af0*/  BSSY.RECONVERGENT B0, `(.L_x_13) ;  /* 0x000000c000007945 */ /* 0x000fe20003800200 */
[----:B--2---:R-:W-:-:S04]  /*0b00*/  IMAD R21, R21, UR5, RZ ;  /* 0x0000000515157c24 */ /* 0x004fc8000f8e02ff */
[----:B-1----:R-:W-:-:S05]  /*0b10*/  IMAD.IADD R3, R18, 0x1, R21 ;  /* 0x0000000112037824 */ /* 0x002fca00078e0215 */
[----:B------:R-:W-:-:S04]  /*0b20*/  ISETP.GE.AND P0, PT, R3, R16, PT ;  /* 0x000000100300720c */ /* 0x000fc80003f06270 */
[----:B------:R-:W-:Y:S02]  /*0b30*/  ISETP.GT.AND P0, PT, R3, -0x1, !P0 ;  /* 0xffffffff0300780c */ /* 0x000fe40004704270 */
[----:B------:R-:W-:-:S11]  /*0b40*/  CS2R R2, SRZ ;  /* 0x0000000000027805 */ /* 0x000fd6000001ff00 */
[----:B------:R-:W-:Y:S05]  /*0b50*/  @!P0 BRA `(.L_x_14) ;  /* 0x0000000000148947 */ /* 0x000fea0003800000 */
[----:B------:R-:W-:-:S04]  /*0b60*/  IADD3 R3, P0, PT, R19, R21, RZ ;  /* 0x0000001513037210 */ /* 0x000fc80007f1e0ff */
[----:B------:R-:W-:Y:S02]  /*0b70*/  LEA.HI.X.SX32 R4, R21, R20, 0x1, P0 ;  /* 0x0000001415047211 */ /* 0x000fe400000f0eff */
[----:B------:R-:W-:-:S04]  /*0b80*/  LEA R2, P0, R3, R14, 0x3 ;  /* 0x0000000e03027211 */ /* 0x000fc800078018ff */
[----:B------:R-:W-:-:S06]  /*0b90*/  LEA.HI.X R3, R3, R15, R4, 0x3, P0 ;  /* 0x0000000f03037211 */ /* 0x000fcc00000f1c04 */
[----:B------:R-:W5:Y:S03]  /*0ba0*/  LDG.E.64 R2, desc[UR6][R2.64] ;  /* 0x0000000602027981 */ /* 0x000f66000c1e1b00 */
.L_x_14:
[----:B0-----:R-:W-:Y:S05]  /*0bb0*/  BSYNC.RECONVERGENT B0 ;  /* 0x0000000000007941 */ /* 0x001fea0003800200 */
.L_x_13:
[----:B-----5:R2:W-:Y:S01]  /*0bc0*/  STG.E.64 desc[UR6][R8.64], R2 ;  /* 0x0000000208007986 */ /* 0x0205e2000c101b06 */
[----:B------:R-:W-:-:S04]  /*0bd0*/  IADD3 R23, P0, PT, R8, UR8, RZ ;  /* 0x0000000808177c10 */ /* 0x000fc8000ff1e0ff */
[----:B------:R-:W-:-:S09]  /*0be0*/  IADD3.X R24, PT, PT, R9, UR4, RZ, P0, !PT ;  /* 0x0000000409187c10 */ /* 0x000fd200087fe4ff */
.L_x_9:
[----:B------:R-:W3:Y:S01]  /*0bf0*/  LDCU UR5, c[0x0][0x370] ;  /* 0x00006e00ff0577ac */ /* 0x000ee20008000800 */
[C---:B------:R-:W-:Y:S01]  /*0c00*/  LEA R14, P1, R19.reuse, R14, 0x3 ;  /* 0x0000000e130e7211 */ /* 0x040fe200078218ff */
[----:B-12---:R-:W-:Y:S01]  /*0c10*/  IMAD.MOV.U32 R2, RZ, RZ, R23 ;  /* 0x000000ffff027224 */ /* 0x006fe200078e0017 */
[----:B------:R-:W1:Y:S02]  /*0c20*/  LDCU UR10, c[0x0][0x380] ;  /* 0x00007000ff0a77ac */ /* 0x000e640008000800 */
[----:B------:R-:W-:Y:S01]  /*0c30*/  LEA.HI.X R15, R19, R15, R20, 0x3, P1 ;  /* 0x0000000f130f7211 */ /* 0x000fe200008f1c14 */
[----:B------:R-:W-:Y:S02]  /*0c40*/  IMAD.MOV.U32 R3, RZ, RZ, R24 ;  /* 0x000000ffff037224 */ /* 0x000fe400078e0018 */
[----:B---3--:R-:W-:-:S05]  /*0c50*/  IMAD R4, R0, UR5, R17 ;  /* 0x0000000500047c24 */ /* 0x008fca000f8e0211 */
[----:B-1----:R-:W-:-:S13]  /*0c60*/  ISETP.GE.AND P0, PT, R4, UR10, PT ;  /* 0x0000000a04007c0c */ /* 0x002fda000bf06270 */
[----:B------:R-:W-:Y:S05]  /*0c70*/  @!P0 BRA `(.L_x_15) ;  /* 0xfffffff400348947 */ /* 0x000fea000383ffff */
[----:B0-----:R-:W-:Y:S05]  /*0c80*/  EXIT ;  /* 0x000000000000794d */ /* 0x001fea0003800000 */
.L_x_16:
        /* <DEDUP_REMOVED lines=15> */
.L_x_52:


//--------------------- .text._Z14col2row_kernelIffEviPKT_iiiiiiiPS0_ --------------------------
	.section	.text._Z14col2row_kernelIffEviPKT_iiiiiiiPS0_,"ax",@progbits
	.align	128
        .global         _Z14col2row_kernelIffEviPKT_iiiiiiiPS0_
        .type           _Z14col2row_kernelIffEviPKT_iiiiiiiPS0_,@function
        .size           _Z14col2row_kernelIffEviPKT_iiiiiiiPS0_,(.L_x_53 - _Z14col2row_kernelIffEviPKT_iiiiiiiPS0_)
        .other          _Z14col2row_kernelIffEviPKT_iiiiiiiPS0_,@"STO_CUDA_ENTRY STV_DEFAULT"
_Z14col2row_kernelIffEviPKT_iiiiiiiPS0_:
.text._Z14col2row_kernelIffEviPKT_iiiiiiiPS0_:
        /* <DEDUP_REMOVED lines=15> */
.L_x_24:
        /* <DEDUP_REMOVED lines=15> */
[----:B--2---:R-:W-:Y:S02]  /*01e0*/  VIADD R10, R12, 0xffffffe ;  /* 0x0ffffffe0c0a7836 */ /* 0x004fe40000000000 */
[----:B0-----:R-:W-:Y:S02]  /*01f0*/  IMAD.MOV.U32 R8, RZ, RZ, RZ ;  /* 0x000000ffff087224 */ /* 0x001fe400078e00ff */
[----:B---3--:R-:W-:-:S04]  /*0200*/  IMAD.MOV R11, RZ, RZ, -R9 ;  /* 0x000000ffff0b7224 */ /* 0x008fc800078e0a09 */
[----:B------:R-:W-:-:S04]  /*0210*/  IMAD R11, R11, R6, RZ ;  /* 0x000000060b0b7224 */ /* 0x000fc800078e02ff */
[----:B------:R-:W-:Y:S02]  /*0220*/  IMAD.HI.U32 R9, R9, R11, R8 ;  /* 0x0000000b09097227 */ /* 0x000fe400078e0008 */
[----:B------:R-:W0:Y:S04]  /*0230*/  F2I.FTZ.U32.TRUNC.NTZ R11, R10 ;  /* 0x0000000a000b7305 */ /* 0x000e28000021f000 */
[----:B------:R-:W-:-:S05]  /*0240*/  IMAD.HI.U32 R8, R9, R3, RZ ;  /* 0x0000000309087227 */ /* 0x000fca00078e00ff */
[----:B------:R-:W-:-:S05]  /*0250*/  IADD3 R9, PT, PT, -R8, RZ, RZ ;  /* 0x000000ff08097210 */ /* 0x000fca0007ffe1ff */
[----:B------:R-:W-:Y:S02]  /*0260*/  IMAD R9, R6, R9, R3 ;  /* 0x0000000906097224 */ /* 0x000fe400078e0203 */
[----:B0-----:R-:W-:-:S03]  /*0270*/  IMAD.MOV R10, RZ, RZ, -R11 ;  /* 0x000000ffff0a7224 */ /* 0x001fc600078e0a0b */
[----:B------:R-:W-:Y:S01]  /*0280*/  ISETP.GT.U32.AND P3, PT, R6, R9, PT ;  /* 0x000000090600720c */ /* 0x000fe20003f64070 */
[----:B------:R-:W-:Y:S02]  /*0290*/  IMAD R13, R10, R7, RZ ;  /* 0x000000070a0d7224 */ /* 0x000fe400078e02ff */
[----:B------:R-:W-:-:S04]  /*02a0*/  IMAD.MOV.U32 R10, RZ, RZ, RZ ;  /* 0x000000ffff0a7224 */ /* 0x000fc800078e00ff */
[----:B------:R-:W-:-:S06]  /*02b0*/  IMAD.HI.U32 R13, R11, R13, R10 ;  /* 0x0000000d0b0d7227 */ /* 0x000fcc00078e000a */
[--C-:B------:R-:W-:Y:S02]  /*02c0*/  @!P3 IMAD.IADD R9, R9, 0x1, -R6.reuse ;  /* 0x000000010909b824 */ /* 0x100fe400078e0a06 */
[----:B------:R-:W-:Y:S02]  /*02d0*/  @!P3 VIADD R8, R8, 0x1 ;  /* 0x000000010808b836 */ /* 0x000fe40000000000 */
[----:B------:R-:W-:Y:S01]  /*02e0*/  IMAD.IADD R4, R9, 0x1, -R6 ;  /* 0x0000000109047824 */ /* 0x000fe200078e0a06 */
[----:B------:R-:W-:-:S04]  /*02f0*/  ISETP.GT.U32.AND P0, PT, R6, R9, PT ;  /* 0x000000090600720c */ /* 0x000fc80003f04070 */
[----:B------:R-:W-:Y:S02]  /*0300*/  SEL R3, R4, R9, !P0 ;  /* 0x0000000904037207 */ /* 0x000fe40004000000 */
[----:B------:R-:W-:Y:S02]  /*0310*/  ISETP.NE.AND P0, PT, R5, RZ, PT ;  /* 0x000000ff0500720c */ /* 0x000fe40003f05270 */
[-C--:B------:R-:W-:Y:S02]  /*0320*/  LOP3.LUT R4, RZ, R5.reuse, RZ, 0x33, !PT ;  /* 0x00000005ff047212 */ /* 0x080fe400078e33ff */
[----:B------:R-:W-:Y:S02]  /*0330*/  @!P1 IADD3 R3, PT, PT, -R3, RZ, RZ ;  /* 0x000000ff03039210 */ /* 0x000fe40007ffe1ff */
[----:B------:R-:W-:Y:S02]  /*0340*/  LOP3.LUT R5, R0, R5, RZ, 0x3c, !PT ;  /* 0x0000000500057212 */ /* 0x000fe400078e3cff */
[----:B------:R-:W-:-:S02]  /*0350*/  SEL R3, R4, R3, !P0 ;  /* 0x0000000304037207 */ /* 0x000fc40004000000 */
[----:B------:R-:W-:-:S03]  /*0360*/  ISETP.GE.AND P3, PT, R5, RZ, PT ;  /* 0x000000ff0500720c */ /* 0x000fc60003f66270 */
[----:B-1----:R-:W-:-:S05]  /*0370*/  VIADD R3, R3, UR5 ;  /* 0x0000000503037c36 */ /* 0x002fca0008000000 */
[----:B------:R-:W-:-:S05]  /*0380*/  IABS R12, R3 ;  /* 0x00000003000c7213 */ /* 0x000fca0000000000 */
[----:B------:R-:W-:-:S05]  /*0390*/  IMAD.HI.U32 R10, R13, R12, RZ ;  /* 0x0000000c0d0a7227 */ /* 0x000fca00078e00ff */
[----:B------:R-:W-:-:S05]  /*03a0*/  IADD3 R11, PT, PT, -R10, RZ, RZ ;  /* 0x000000ff0a0b7210 */ /* 0x000fca0007ffe1ff */
[----:B------:R-:W-:Y:S01]  /*03b0*/  IMAD R12, R7, R11, R12 ;  /* 0x0000000b070c7224 */ /* 0x000fe200078e020c */
[----:B------:R-:W-:-:S04]  /*03c0*/  LOP3.LUT R11, R3, R2, RZ, 0x3c, !PT ;  /* 0x00000002030b7212 */ /* 0x000fc800078e3cff */
[----:B------:R-:W-:Y:S02]  /*03d0*/  ISETP.GT.U32.AND P1, PT, R7, R12, PT ;  /* 0x0000000c0700720c */ /* 0x000fe40003f24070 */
[----:B------:R-:W-:-:S11]  /*03e0*/  ISETP.GE.AND P5, PT, R11, RZ, PT ;  /* 0x000000ff0b00720c */ /* 0x000fd60003fa6270 */
[----:B------:R-:W-:Y:S02]  /*03f0*/  @!P1 IMAD.IADD R12, R12, 0x1, -R7 ;  /* 0x000000010c0c9824 */ /* 0x000fe400078e0a07 */
[----:B------:R-:W-:Y:S01]  /*0400*/  @!P1 VIADD R10, R10, 0x1 ;  /* 0x000000010a0a9836 */ /* 0x000fe20000000000 */
[----:B------:R-:W-:Y:S01]  /*0410*/  ISETP.GE.U32.AND P1, PT, R9, R6, PT ;  /* 0x000000060900720c */ /* 0x000fe20003f26070 */
[----:B------:R-:W-:Y:S01]  /*0420*/  HFMA2 R9, -RZ, RZ, 0, 0 ;  /* 0x00000000ff097431 */ /* 0x000fe200000001ff */
[----:B------:R-:W-:Y:S02]  /*0430*/  ISETP.GE.U32.AND P4, PT, R12, R7, PT ;  /* 0x000000070c00720c */ /* 0x000fe40003f86070 */
[----:B------:R-:W0:Y:S09]  /*0440*/  LDC R7, c[0x0][0x3a8] ;  /* 0x0000ea00ff077b82 */ /* 0x000e320000000800 */
[----:B------:R-:W-:-:S02]  /*0450*/  @P1 VIADD R8, R8, 0x1 ;  /* 0x0000000108081836 */ /* 0x000fc40000000000 */
[----:B------:R-:W-:Y:S01]  /*0460*/  @P4 VIADD R10, R10, 0x1 ;  /* 0x000000010a0a4836 */ /* 0x000fe20000000000 */
[----:B------:R-:W-:Y:S01]  /*0470*/  ISETP.GE.AND P4, PT, R3, UR4, PT ;  /* 0x0000000403007c0c */ /* 0x000fe2000bf86270 */
[----:B------:R-:W-:-:S03]  /*0480*/  IMAD.MOV.U32 R5, RZ, RZ, R8 ;  /* 0x000000ffff057224 */ /* 0x000fc600078e0008 */
[----:B------:R-:W-:Y:S02]  /*0490*/  @!P5 IADD3 R10, PT, PT, -R10, RZ, RZ ;  /* 0x000000ff0a0ad210 */ /* 0x000fe40007ffe1ff */
[----:B------:R-:W-:-:S04]  /*04a0*/  @!P2 LOP3.LUT R10, RZ, R2, RZ, 0x33, !PT ;  /* 0x00000002ff0aa212 */ /* 0x000fc800078e33ff */
[----:B0-----:R-:W-:-:S03]  /*04b0*/  VIADDMNMX R2, R10, 0x1, R7, PT ;  /* 0x000000010a027846 */ /* 0x001fc60003800107 */
        /* <DEDUP_REMOVED lines=8> */
[----:B0-----:R-:W-:Y:S01]  /*0540*/  MOV R6, RZ ;  /* 0x000000ff00067202 */ /* 0x001fe20000000f00 */
[----:B-1----:R-:W-:-:S04]  /*0550*/  IMAD.MOV R10, RZ, RZ, -R7 ;  /* 0x000000ffff0a7224 */ /* 0x002fc800078e0a07 */
        /* <DEDUP_REMOVED lines=9> */
[----:B------:R-:W-:Y:S01]  /*05f0*/  @!P2 IMAD.IADD R6, R6, 0x1, -R11 ;  /* 0x000000010606a824 */ /* 0x000fe200078e0a0b */
[----:B------:R-:W-:Y:S02]  /*0600*/  @!P2 IADD3 R7, PT, PT, R7, 0x1, RZ ;  /* 0x000000010707a810 */ /* 0x000fe40007ffe0ff */
[----:B------:R-:W-:Y:S02]  /*0610*/  ISETP.NE.AND P2, PT, R13, RZ, PT ;  /* 0x000000ff0d00720c */ /* 0x000fe40003f45270 */
[----:B------:R-:W-:-:S13]  /*0620*/  ISETP.GE.U32.AND P1, PT, R6, R11, PT ;  /* 0x0000000b0600720c */ /* 0x000fda0003f26070 */
[----:B------:R-:W-:-:S04]  /*0630*/  @P1 VIADD R7, R7, 0x1 ;  /* 0x0000000107071836 */ /* 0x000fc80000000000 */
[----:B------:R-:W-:Y:S01]  /*0640*/  @!P4 IMAD.MOV R7, RZ, RZ, -R7 ;  /* 0x000000ffff07c224 */ /* 0x000fe200078e0a07 */
[----:B------:R-:W-:-:S04]  /*0650*/  @!P2 LOP3.LUT R7, RZ, R13, RZ, 0x33, !PT ;  /* 0x0000000dff07a212 */ /* 0x000fc800078e33ff */
[----:B------:R-:W-:-:S07]  /*0660*/  IADD3 R9, PT, PT, R7, 0x1, RZ ;  /* 0x0000000107097810 */ /* 0x000fce0007ffe0ff */
.L_x_18:
[----:B------:R-:W-:Y:S05]  /*0670*/  BSYNC.RECONVERGENT B0 ;  /* 0x0000000000007941 */ /* 0x000fea0003800200 */
.L_x_17:
[----:B------:R-:W-:Y:S01]  /*0680*/  ISETP.GE.AND P1, PT, R9, R2, PT ;  /* 0x000000020900720c */ /* 0x000fe20003f26270 */
[----:B------:R-:W-:Y:S01]  /*0690*/  @!P3 IMAD.MOV R5, RZ, RZ, -R5 ;  /* 0x000000ffff05b224 */ /* 0x000fe200078e0a05 */
[----:B------:R-:W-:Y:S01]  /*06a0*/  BSSY.RECONVERGENT B0, `(.L_x_19) ;  /* 0x000003e000007945 */ /* 0x000fe20003800200 */
[----:B------:R-:W-:-:S03]  /*06b0*/  IMAD.MOV.U32 R8, RZ, RZ, RZ ;  /* 0x000000ffff087224 */ /* 0x000fc600078e00ff */
[----:B------:R-:W-:-:S07]  /*06c0*/  SEL R10, R4, R5, !P0 ;  /* 0x00000005040a7207 */ /* 0x000fce0004000000 */
[----:B------:R-:W-:Y:S05]  /*06d0*/  @P1 BRA `(.L_x_20) ;  /* 0x0000000000e81947 */ /* 0x000fea0003800000 */
[----:B------:R-:W0:Y:S08]  /*06e0*/  LDC R4, c[0x0][0x3a4] ;  /* 0x0000e900ff047b82 */ /* 0x000e300000000800 */
[----:B------:R-:W1:Y:S01]  /*06f0*/  LDC.64 R6, c[0x0][0x388] ;  /* 0x0000e200ff067b82 */ /* 0x000e620000000a00 */
[----:B0-----:R-:W-:-:S07]  /*0700*/  IABS R11, R4 ;  /* 0x00000004000b7213 */ /* 0x001fce0000000000 */
[----:B------:R-:W0:Y:S01]  /*0710*/  LDC.64 R4, c[0x0][0x3a0] ;  /* 0x0000e800ff047b82 */ /* 0x000e220000000a00 */
[----:B------:R-:W2:Y:S08]  /*0720*/  I2F.RP R14, R11 ;  /* 0x0000000b000e7306 */ /* 0x000eb00000209400 */
[----:B--2---:R-:W2:Y:S02]  /*0730*/  MUFU.RCP R14, R14 ;  /* 0x0000000e000e7308 */ /* 0x004ea40000001000 */
[----:B--2---:R-:W-:-:S06]  /*0740*/  IADD3 R12, PT, PT, R14, 0xffffffe, RZ ;  /* 0x0ffffffe0e0c7810 */ /* 0x004fcc0007ffe0ff */
[----:B------:R2:W3:Y:S02]  /*0750*/  F2I.FTZ.U32.TRUNC.NTZ R13, R12 ;  /* 0x0000000c000d7305 */ /* 0x0004e4000021f000 */
[----:B--2---:R-:W-:Y:S02]  /*0760*/  IMAD.MOV.U32 R12, RZ, RZ, RZ ;  /* 0x000000ffff0c7224 */ /* 0x004fe400078e00ff */
[----:B---3--:R-:W-:-:S04]  /*0770*/  IMAD.MOV R8, RZ, RZ, -R13 ;  /* 0x000000ffff087224 */ /* 0x008fc800078e0a0d */
[----:B------:R-:W-:Y:S01]  /*0780*/  IMAD R15, R8, R11, RZ ;  /* 0x0000000b080f7224 */ /* 0x000fe200078e02ff */
[----:B------:R-:W-:-:S03]  /*0790*/  MOV R8, RZ ;  /* 0x000000ff00087202 */ /* 0x000fc60000000f00 */
[----:B01----:R-:W-:-:S07]  /*07a0*/  IMAD.HI.U32 R13, R13, R15, R12 ;  /* 0x0000000f0d0d7227 */ /* 0x003fce00078e000c */
.L_x_23:
[----:B------:R-:W-:Y:S01]  /*07b0*/  IMAD.MOV R12, RZ, RZ, -R9 ;  /* 0x000000ffff0c7224 */ /* 0x000fe200078e0a09 */
[-C--:B------:R-:W-:Y:S01]  /*07c0*/  LOP3.LUT R18, RZ, R5.reuse, RZ, 0x33, !PT ;  /* 0x00000005ff127212 */ /* 0x080fe200078e33ff */
        /* <DEDUP_REMOVED lines=9> */
[----:B------:R-:W-:-:S04]  /*0860*/  @!P0 IADD3 R16, PT, PT, R16, -R12, RZ ;  /* 0x8000000c10108210 */ /* 0x000fc80007ffe0ff */
[----:B------:R-:W-:Y:S01]  /*0870*/  ISETP.GT.U32.AND P1, PT, R11, R16, PT ;  /* 0x000000100b00720c */ /* 0x000fe20003f24070 */
[----:B------:R-:W-:-:S05]  /*0880*/  IMAD.IADD R15, R16, 0x1, -R12 ;  /* 0x00000001100f7824 */ /* 0x000fca00078e0a0c */
[----:B------:R-:W-:Y:S02]  /*0890*/  SEL R15, R15, R16, !P1 ;  /* 0x000000100f0f7207 */ /* 0x000fe40004800000 */
[----:B------:R-:W-:-:S03]  /*08a0*/  ISETP.NE.AND P1, PT, R5, RZ, PT ;  /* 0x000000ff0500720c */ /* 0x000fc60003f25270 */
[----:B------:R-:W-:-:S05]  /*08b0*/  @!P2 IMAD.MOV R15, RZ, RZ, -R15 ;  /* 0x000000ffff0fa224 */ /* 0x000fca00078e0a0f */
[----:B------:R-:W-:-:S04]  /*08c0*/  SEL R15, R18, R15, !P1 ;  /* 0x0000000f120f7207 */ /* 0x000fc80004800000 */
[----:B------:R-:W-:-:S13]  /*08d0*/  ISETP.NE.AND P2, PT, R15, RZ, PT ;  /* 0x000000ff0f00720c */ /* 0x000fda0003f45270 */
[----:B------:R-:W-:Y:S05]  /*08e0*/  @P2 BRA `(.L_x_22) ;  /* 0x0000000000542947 */ /* 0x000fea0003800000 */
[----:B------:R-:W-:Y:S01]  /*08f0*/  MOV R11, R12 ;  /* 0x0000000c000b7202 */ /* 0x000fe20000000f00 */
[----:B------:R-:W-:Y:S01]  /*0900*/  @!P0 VIADD R14, R14, 0x1 ;  /* 0x000000010e0e8836 */ /* 0x000fe20000000000 */
[----:B------:R-:W-:Y:S02]  /*0910*/  LOP3.LUT R13, R20, R5, RZ, 0x3c, !PT ;  /* 0x00000005140d7212 */ /* 0x000fe400078e3cff */
[----:B------:R-:W-:Y:S02]  /*0920*/  ISETP.GE.U32.AND P2, PT, R16, R11, PT ;  /* 0x0000000b1000720c */ /* 0x000fe40003f46070 */
[----:B------:R-:W-:-:S11]  /*0930*/  ISETP.GE.AND P3, PT, R13, RZ, PT ;  /* 0x000000ff0d00720c */ /* 0x000fd60003f66270 */
[----:B------:R-:W-:-:S05]  /*0940*/  @P2 VIADD R14, R14, 0x1 ;  /* 0x000000010e0e2836 */ /* 0x000fca0000000000 */
[----:B------:R-:W-:-:S04]  /*0950*/  @!P3 IADD3 R14, PT, PT, -R14, RZ, RZ ;  /* 0x000000ff0e0eb210 */ /* 0x000fc80007ffe1ff */
[----:B------:R-:W-:-:S05]  /*0960*/  SEL R13, R18, R14, !P1 ;  /* 0x0000000e120d7207 */ /* 0x000fca0004800000 */
[----:B------:R-:W-:-:S04]  /*0970*/  IMAD R14, R10, UR7, R13 ;  /* 0x000000070a0e7c24 */ /* 0x000fc8000f8e020d */
[----:B------:R-:W-:-:S04]  /*0980*/  IMAD R17, R14, UR10, R9 ;  /* 0x0000000a0e117c24 */ /* 0x000fc8000f8e0209 */
[----:B------:R-:W-:-:S06]  /*0990*/  IMAD.WIDE R16, R17, 0x4, R6 ;  /* 0x0000000411107825 */ /* 0x000fcc00078e0206 */
[----:B------:R-:W2:Y:S01]  /*09a0*/  LDG.E R17, desc[UR8][R16.64] ;  /* 0x0000000810117981 */ /* 0x000ea2000c1e1900 */
[----:B------:R-:W0:Y:S08]  /*09b0*/  I2F.RP R18, R12 ;  /* 0x0000000c00127306 */ /* 0x000e300000209400 */
[----:B0-----:R-:W0:Y:S02]  /*09c0*/  MUFU.RCP R18, R18 ;  /* 0x0000001200127308 */ /* 0x001e240000001000 */
[----:B0-----:R-:W-:-:S06]  /*09d0*/  VIADD R14, R18, 0xffffffe ;  /* 0x0ffffffe120e7836 */ /* 0x001fcc0000000000 */
[----:B------:R0:W1:Y:S02]  /*09e0*/  F2I.FTZ.U32.TRUNC.NTZ R15, R14 ;  /* 0x0000000e000f7305 */ /* 0x000064000021f000 */
[----:B0-----:R-:W-:Y:S02]  /*09f0*/  HFMA2 R14, -RZ, RZ, 0, 0 ;  /* 0x00000000ff0e7431 */ /* 0x001fe400000001ff */
[----:B-1----:R-:W-:-:S04]  /*0a00*/  IMAD.MOV R13, RZ, RZ, -R15 ;  /* 0x000000ffff0d7224 */ /* 0x002fc800078e0a0f */
[----:B------:R-:W-:-:S04]  /*0a10*/  IMAD R13, R13, R12, RZ ;  /* 0x0000000c0d0d7224 */ /* 0x000fc800078e02ff */
[----:B------:R-:W-:-:S04]  /*0a20*/  IMAD.HI.U32 R13, R15, R13, R14 ;  /* 0x0000000d0f0d7227 */ /* 0x000fc800078e000e */
[----:B--2---:R-:W-:-:S07]  /*0a30*/  FADD R8, R8, R17 ;  /* 0x0000001108087221 */ /* 0x004fce0000000000 */
.L_x_22:
[----:B------:R-:W-:Y:S05]  /*0a40*/  BSYNC.RECONVERGENT B1 ;  /* 0x0000000000017941 */ /* 0x000fea0003800200 */
.L_x_21:
[----:B------:R-:W-:-:S05]  /*0a50*/  VIADD R9, R9, 0x1 ;  /* 0x0000000109097836 */ /* 0x000fca0000000000 */
[----:B------:R-:W-:-:S13]  /*0a60*/  ISETP.GE.AND P0, PT, R9, R2, PT ;  /* 0x000000020900720c */ /* 0x000fda0003f06270 */
[----:B------:R-:W-:Y:S05]  /*0a70*/  @!P0 BRA `(.L_x_23) ;  /* 0xfffffffc004c8947 */ /* 0x000fea000383ffff */
.L_x_20:
[----:B------:R-:W-:Y:S05]  /*0a80*/  BSYNC.RECONVERGENT B0 ;  /* 0x0000000000007941 */ /* 0x000fea0003800200 */
.L_x_19:
[----:B------:R-:W0:Y:S01]  /*0a90*/  LDC.64 R2, c[0x0][0x3b0] ;  /* 0x0000ec00ff027b82 */ /* 0x000e220000000a00 */
[----:B------:R-:W1:Y:S07]  /*0aa0*/  LDCU UR5, c[0x0][0x380] ;  /* 0x00007000ff0577ac */ /* 0x000e6e0008000800 */
[----:B------:R-:W2:Y:S01]  /*0ab0*/  LDC R5, c[0x0][0x370] ;  /* 0x0000dc00ff057b82 */ /* 0x000ea20000000800 */
[----:B0-----:R-:W-:-:S05]  /*0ac0*/  IMAD.WIDE R2, R0, 0x4, R2 ;  /* 0x0000000400027825 */ /* 0x001fca00078e0202 */
[----:B------:R0:W-:Y:S01]  /*0ad0*/  STG.E desc[UR8][R2.64], R8 ;  /* 0x0000000802007986 */ /* 0x0001e2000c101908 */
[----:B--2---:R-:W-:-:S05]  /*0ae0*/  IMAD R0, R5, UR6, R0 ;  /* 0x0000000605007c24 */ /* 0x004fca000f8e0200 */
[----:B-1----:R-:W-:-:S13]  /*0af0*/  ISETP.GE.AND P0, PT, R0, UR5, PT ;  /* 0x0000000500007c0c */ /* 0x002fda000bf06270 */
[----:B0-----:R-:W-:Y:S05]  /*0b00*/  @!P0 BRA `(.L_x_24) ;  /* 0xfffffff400788947 */ /* 0x001fea000383ffff */
[----:B------:R-:W-:Y:S05]  /*0b10*/  EXIT ;  /* 0x000000000000794d */ /* 0x000fea0003800000 */
.L_x_25:
        /* <DEDUP_REMOVED lines=14> */
.L_x_53:


//--------------------- .text._Z14row2col_kernelIfEviPKT_iiiiiiPS0_ --------------------------
	.section	.text._Z14row2col_kernelIfEviPKT_iiiiiiPS0_,"ax",@progbits
	.align	128
        .global         _Z14row2col_kernelIfEviPKT_iiiiiiPS0_
        .type           _Z14row2col_kernelIfEviPKT_iiiiiiPS0_,@function
        .size           _Z14row2col_kernelIfEviPKT_iiiiiiPS0_,(.L_x_54 - _Z14row2col_kernelIfEviPKT_iiiiiiPS0_)
        .other          _Z14row2col_kernelIfEviPKT_iiiiiiPS0_,@"STO_CUDA_ENTRY STV_DEFAULT"
_Z14row2col_kernelIfEviPKT_iiiiiiPS0_:
.text._Z14row2col_kernelIfEviPKT_iiiiiiPS0_:
        /* <DEDUP_REMOVED lines=21> */
.L_x_32:
[----:B-1----:R-:W1:Y:S01]  /*0150*/  LDC R9, c[0x0][0x3a4] ;  /* 0x0000e900ff097b82 */ /* 0x002e620000000800 */
[----:B------:R-:W-:Y:S01]  /*0160*/  IABS R12, R4 ;  /* 0x00000004000c7213 */ /* 0x000fe20000000000 */
[----:B------:R-:W2:Y:S01]  /*0170*/  LDCU UR5, c[0x0][0x390] ;  /* 0x00007200ff0577ac */ /* 0x000ea20008000800 */
[----:B------:R-:W-:Y:S02]  /*0180*/  ISETP.GE.AND P0, PT, R4, RZ, PT ;  /* 0x000000ff0400720c */ /* 0x000fe40003f06270 */
[----:B-1----:R-:W-:-:S04]  /*0190*/  IABS R14, R9 ;  /* 0x00000009000e7213 */ /* 0x002fc80000000000 */
[----:B------:R-:W1:Y:S08]  /*01a0*/  I2F.RP R5, R14 ;  /* 0x0000000e00057306 */ /* 0x000e700000209400 */
[----:B-1----:R-:W1:Y:S02]  /*01b0*/  MUFU.RCP R5, R5 ;  /* 0x0000000500057308 */ /* 0x002e640000001000 */
[----:B-1----:R-:W-:-:S06]  /*01c0*/  VIADD R6, R5, 0xffffffe ;  /* 0x0ffffffe05067836 */ /* 0x002fcc0000000000 */
[----:B------:R1:W3:Y:S02]  /*01d0*/  F2I.FTZ.U32.TRUNC.NTZ R7, R6 ;  /* 0x0000000600077305 */ /* 0x0002e4000021f000 */
[----:B-1----:R-:W-:Y:S02]  /*01e0*/  IMAD.MOV.U32 R6, RZ, RZ, RZ ;  /* 0x000000ffff067224 */ /* 0x002fe400078e00ff */
[----:B---3--:R-:W-:-:S04]  /*01f0*/  IMAD.MOV R13, RZ, RZ, -R7 ;  /* 0x000000ffff0d7224 */ /* 0x008fc800078e0a07 */
[----:B------:R-:W-:-:S04]  /*0200*/  IMAD R13, R13, R14, RZ ;  /* 0x0000000e0d0d7224 */ /* 0x000fc800078e02ff */
[----:B------:R-:W-:Y:S01]  /*0210*/  IMAD.HI.U32 R7, R7, R13, R6 ;  /* 0x0000000d07077227 */ /* 0x000fe200078e0006 */
[----:B------:R-:W-:-:S04]  /*0220*/  LOP3.LUT R13, R4, R9, RZ, 0x3c, !PT ;  /* 0x00000009040d7212 */ /* 0x000fc800078e3cff */
[----:B------:R-:W-:Y:S01]  /*0230*/  ISETP.GE.AND P1, PT, R13, RZ, PT ;  /* 0x000000ff0d00720c */ /* 0x000fe20003f26270 */
[----:B------:R-:W-:Y:S02]  /*0240*/  IMAD.HI.U32 R8, R7, R12, RZ ;  /* 0x0000000c07087227 */ /* 0x000fe400078e00ff */
[----:B------:R-:W1:Y:S02]  /*0250*/  LDC.64 R6, c[0x0][0x398] ;  /* 0x0000e600ff067b82 */ /* 0x000e640000000a00 */
[----:B------:R-:W-:-:S04]  /*0260*/  IMAD.MOV R5, RZ, RZ, -R8 ;  /* 0x000000ffff057224 */ /* 0x000fc800078e0a08 */
[C---:B------:R-:W-:Y:S02]  /*0270*/  IMAD R5, R14.reuse, R5, R12 ;  /* 0x000000050e057224 */ /* 0x040fe400078e020c */
[----:B------:R-:W3:Y:S03]  /*0280*/  LDC R12, c[0x0][0x394] ;  /* 0x0000e500ff0c7b82 */ /* 0x000ee60000000800 */
[----:B------:R-:W-:-:S13]  /*0290*/  ISETP.GT.U32.AND P3, PT, R14, R5, PT ;  /* 0x000000050e00720c */ /* 0x000fda0003f64070 */
[--C-:B------:R-:W-:Y:S02]  /*02a0*/  @!P3 IMAD.IADD R5, R5, 0x1, -R14.reuse ;  /* 0x000000010505b824 */ /* 0x100fe400078e0a0e */
[----:B------:R-:W-:Y:S02]  /*02b0*/  @!P3 VIADD R8, R8, 0x1 ;  /* 0x000000010808b836 */ /* 0x000fe40000000000 */
[C---:B------:R-:W-:Y:S01]  /*02c0*/  IMAD.IADD R4, R5.reuse, 0x1, -R14 ;  /* 0x0000000105047824 */ /* 0x040fe200078e0a0e */
[----:B------:R-:W-:Y:S02]  /*02d0*/  ISETP.GE.U32.AND P2, PT, R5, R14, PT ;  /* 0x0000000e0500720c */ /* 0x000fe40003f46070 */
[----:B------:R-:W-:-:S04]  /*02e0*/  ISETP.GT.U32.AND P3, PT, R14, R5, PT ;  /* 0x000000050e00720c */ /* 0x000fc80003f64070 */
[----:B------:R-:W-:Y:S02]  /*02f0*/  SEL R4, R4, R5, !P3 ;  /* 0x0000000504047207 */ /* 0x000fe40005800000 */
[----:B------:R-:W-:-:S03]  /*0300*/  LOP3.LUT R5, RZ, R9, RZ, 0x33, !PT ;  /* 0x00000009ff057212 */ /* 0x000fc600078e33ff */
[----:B------:R-:W-:Y:S01]  /*0310*/  @!P0 IMAD.MOV R4, RZ, RZ, -R4 ;  /* 0x000000ffff048224 */ /* 0x000fe200078e0a04 */
[----:B---3--:R-:W-:Y:S01]  /*0320*/  ISETP.GE.AND P0, PT, R12, 0x1, PT ;  /* 0x000000010c00780c */ /* 0x008fe20003f06270 */
[----:B------:R-:W-:Y:S01]  /*0330*/  @P2 VIADD R8, R8, 0x1 ;  /* 0x0000000108082836 */ /* 0x000fe20000000000 */
[----:B------:R-:W-:-:S03]  /*0340*/  ISETP.NE.AND P2, PT, R9, RZ, PT ;  /* 0x000000ff0900720c */ /* 0x000fc60003f45270 */
[----:B------:R-:W-:Y:S01]  /*0350*/  @!P1 IMAD.MOV R8, RZ, RZ, -R8 ;  /* 0x000000ffff089224 */ /* 0x000fe200078e0a08 */
[----:B------:R-:W-:Y:S01]  /*0360*/  SEL R13, R5, R4, !P2 ;  /* 0x00000004050d7207 */ /* 0x000fe20005000000 */
[----:B--2---:R-:W-:-:S03]  /*0370*/  IMAD.U32 R4, RZ, RZ, UR5 ;  /* 0x00000005ff047e24 */ /* 0x004fc6000f8e00ff */
[----:B------:R-:W-:Y:S01]  /*0380*/  SEL R5, R5, R8, !P2 ;  /* 0x0000000805057207 */ /* 0x000fe20005000000 */
[----:B------:R-:W-:Y:S02]  /*0390*/  IMAD R8, R9, R12, RZ ;  /* 0x0000000c09087224 */ /* 0x000fe400078e02ff */
[----:B-1----:R-:W-:Y:S02]  /*03a0*/  IMAD R6, R13, R7, -R6 ;  /* 0x000000070d067224 */ /* 0x002fe400078e0a06 */
        /* <DEDUP_REMOVED lines=14> */
.L_x_28:
[----:B-1----:R-:W-:Y:S02]  /*0490*/  IMAD R15, R9, UR9, RZ ;  /* 0x00000009090f7c24 */ /* 0x002fe4000f8e02ff */
[----:B0-----:R-:W-:Y:S02]  /*04a0*/  IMAD.U32 R4, RZ, RZ, UR14 ;  /* 0x0000000eff047e24 */ /* 0x001fe4000f8e00ff */
[----:B------:R-:W-:-:S05]  /*04b0*/  IMAD.IADD R13, R6, 0x1, R15 ;  /* 0x00000001060d7824 */ /* 0x000fca00078e020f */
[----:B------:R-:W-:-:S04]  /*04c0*/  ISETP.GE.AND P1, PT, R13, R4, PT ;  /* 0x000000040d00720c */ /* 0x000fc80003f26270 */
[----:B------:R-:W-:-:S13]  /*04d0*/  ISETP.GT.AND P1, PT, R13, -0x1, !P1 ;  /* 0xffffffff0d00780c */ /* 0x000fda0004f24270 */
[----:B------:R-:W-:-:S04]  /*04e0*/  @P1 IADD3 R12, P2, PT, R7, R15, RZ ;  /* 0x0000000f070c1210 */ /* 0x000fc80007f5e0ff */
[----:B------:R-:W-:Y:S01]  /*04f0*/  @P1 LEA.HI.X.SX32 R13, R15, R8, 0x1, P2 ;  /* 0x000000080f0d1211 */ /* 0x000fe200010f0eff */
[----:B------:R-:W-:Y:S01]  /*0500*/  IMAD.MOV.U32 R15, RZ, RZ, RZ ;  /* 0x000000ffff0f7224 */ /* 0x000fe200078e00ff */
[----:B------:R-:W-:-:S04]  /*0510*/  @P1 LEA R16, P2, R12, R2, 0x2 ;  /* 0x000000020c101211 */ /* 0x000fc800078410ff */
[----:B------:R-:W-:-:S05]  /*0520*/  @P1 LEA.HI.X R17, R12, R3, R13, 0x2, P2 ;  /* 0x000000030c111211 */ /* 0x000fca00010f140d */
[----:B------:R0:W2:Y:S01]  /*0530*/  @P1 LDG.E R15, desc[UR6][R16.64] ;  /* 0x00000006100f1981 */ /* 0x0000a2000c1e1900 */
[----:B------:R-:W-:Y:S02]  /*0540*/  VIADD R12, R9, 0x1 ;  /* 0x00000001090c7836 */ /* 0x000fe40000000000 */
[----:B------:R-:W-:Y:S02]  /*0550*/  IMAD.MOV.U32 R23, RZ, RZ, RZ ;  /* 0x000000ffff177224 */ /* 0x000fe400078e00ff */
[----:B------:R-:W-:-:S04]  /*0560*/  IMAD R19, R12, UR9, RZ ;  /* 0x000000090c137c24 */ /* 0x000fc8000f8e02ff */
[----:B------:R-:W-:-:S05]  /*0570*/  IMAD.IADD R13, R6, 0x1, R19 ;  /* 0x00000001060d7824 */ /* 0x000fca00078e0213 */
[----:B------:R-:W-:-:S04]  /*0580*/  ISETP.GE.AND P1, PT, R13, R4, PT ;  /* 0x000000040d00720c */ /* 0x000fc80003f26270 */
[----:B------:R-:W-:-:S13]  /*0590*/  ISETP.GT.AND P1, PT, R13, -0x1, !P1 ;  /* 0xffffffff0d00780c */ /* 0x000fda0004f24270 */
[----:B------:R-:W-:-:S04]  /*05a0*/  @P1 IADD3 R13, P2, PT, R7, R19, RZ ;  /* 0x00000013070d1210 */ /* 0x000fc80007f5e0ff */
[----:B------:R-:W-:Y:S02]  /*05b0*/  @P1 LEA.HI.X.SX32 R18, R19, R8, 0x1, P2 ;  /* 0x0000000813121211 */ /* 0x000fe400010f0eff */
[----:B------:R-:W-:-:S04]  /*05c0*/  @P1 LEA R12, P2, R13, R2, 0x2 ;  /* 0x000000020d0c1211 */ /* 0x000fc800078410ff */
[----:B------:R-:W-:Y:S01]  /*05d0*/  @P1 LEA.HI.X R13, R13, R3, R18, 0x2, P2 ;  /* 0x000000030d0d1211 */ /* 0x000fe200010f1412 */
[----:B0-----:R-:W-:Y:S01]  /*05e0*/  VIADD R16, R9, 0x2 ;  /* 0x0000000209107836 */ /* 0x001fe20000000000 */
[----:B--2---:R0:W-:Y:S04]  /*05f0*/  STG.E desc[UR6][R10.64], R15 ;  /* 0x0000000f0a007986 */ /* 0x0041e8000c101906 */
[----:B------:R-:W2:Y:S01]  /*0600*/  @P1 LDG.E R23, desc[UR6][R12.64] ;  /* 0x000000060c171981 */ /* 0x000ea2000c1e1900 */
[----:B------:R-:W-:Y:S01]  /*0610*/  IMAD R21, R16, UR9, RZ ;  /* 0x0000000910157c24 */ /* 0x000fe2000f8e02ff */
[----:B------:R-:W-:-:S03]  /*0620*/  IADD3 R16, P2, PT, R10, UR8, RZ ;  /* 0x000000080a107c10 */ /* 0x000fc6000ff5e0ff */
[----:B------:R-:W-:Y:S02]  /*0630*/  IMAD.IADD R17, R6, 0x1, R21 ;  /* 0x0000000106117824 */ /* 0x000fe400078e0215 */
[----:B0-----:R-:W-:-:S03]  /*0640*/  IMAD.MOV.U32 R15, RZ, RZ, RZ ;  /* 0x000000ffff0f7224 */ /* 0x001fc600078e00ff */
[----:B------:R-:W-:-:S04]  /*0650*/  ISETP.GE.AND P1, PT, R17, R4, PT ;  /* 0x000000041100720c */ /* 0x000fc80003f26270 */
[----:B------:R-:W-:Y:S02]  /*0660*/  ISETP.GT.AND P1, PT, R17, -0x1, !P1 ;  /* 0xffffffff1100780c */ /* 0x000fe40004f24270 */
[----:B------:R-:W-:-:S11]  /*0670*/  IADD3.X R17, PT, PT, R11, UR4, RZ, P2, !PT ;  /* 0x000000040b117c10 */ /* 0x000fd600097fe4ff */
[----:B------:R-:W-:-:S04]  /*0680*/  @P1 IADD3 R19, P3, PT, R7, R21, RZ ;  /* 0x0000001507131210 */ /* 0x000fc80007f7e0ff */
[----:B------:R-:W-:Y:S02]  /*0690*/  @P1 LEA.HI.X.SX32 R20, R21, R8, 0x1, P3 ;  /* 0x0000000815141211 */ /* 0x000fe400018f0eff */
[----:B------:R-:W-:-:S04]  /*06a0*/  @P1 LEA R18, P3, R19, R2, 0x2 ;  /* 0x0000000213121211 */ /* 0x000fc800078610ff */
[----:B------:R-:W-:Y:S01]  /*06b0*/  @P1 LEA.HI.X R19, R19, R3, R20, 0x2, P3 ;  /* 0x0000000313131211 */ /* 0x000fe200018f1414 */
[----:B------:R-:W-:Y:S01]  /*06c0*/  VIADD R10, R9, 0x3 ;  /* 0x00000003090a7836 */ /* 0x000fe20000000000 */
[----:B--2---:R0:W-:Y:S04]  /*06d0*/  STG.E desc[UR6][R16.64], R23 ;  /* 0x0000001710007986 */ /* 0x0041e8000c101906 */
[----:B------:R1:W2:Y:S01]  /*06e0*/  @P1 LDG.E R15, desc[UR6][R18.64] ;  /* 0x00000006120f1981 */ /* 0x0002a2000c1e1900 */
[----:B------:R-:W-:Y:S01]  /*06f0*/  IMAD R13, R10, UR9, RZ ;  /* 0x000000090a0d7c24 */ /* 0x000fe2000f8e02ff */
[----:B------:R-:W-:-:S03]  /*0700*/  IADD3 R12, P2, PT, R16, UR8, RZ ;  /* 0x00000008100c7c10 */ /* 0x000fc6000ff5e0ff */
[----:B------:R-:W-:-:S05]  /*0710*/  IMAD.IADD R11, R6, 0x1, R13 ;  /* 0x00000001060b7824 */ /* 0x000fca00078e020d */
[----:B------:R-:W-:Y:S01]  /*0720*/  ISETP.GE.AND P1, PT, R11, R4, PT ;  /* 0x000000040b00720c */ /* 0x000fe20003f26270 */
[----:B-1----:R-:W-:-:S03]  /*0730*/  IMAD.MOV.U32 R19, RZ, RZ, RZ ;  /* 0x000000ffff137224 */ /* 0x002fc600078e00ff */
[----:B------:R-:W-:-:S13]  /*0740*/  ISETP.GT.AND P1, PT, R11, -0x1, !P1 ;  /* 0xffffffff0b00780c */ /* 0x000fda0004f24270 */
[----:B------:R-:W-:-:S04]  /*0750*/  @P1 IADD3 R10, P3, PT, R7, R13, RZ ;  /* 0x0000000d070a1210 */ /* 0x000fc80007f7e0ff */
[----:B------:R-:W-:Y:S02]  /*0760*/  @P1 LEA.HI.X.SX32 R11, R13, R8, 0x1, P3 ;  /* 0x000000080d0b1211 */ /* 0x000fe400018f0eff */
[C---:B------:R-:W-:Y:S02]  /*0770*/  @P1 LEA R20, P3, R10.reuse, R2, 0x2 ;  /* 0x000000020a141211 */ /* 0x040fe400078610ff */
[----:B------:R-:W-:Y:S02]  /*0780*/  IADD3.X R13, PT, PT, R17, UR4, RZ, P2, !PT ;  /* 0x00000004110d7c10 */ /* 0x000fe400097fe4ff */
[----:B------:R-:W-:-:S03]  /*0790*/  @P1 LEA.HI.X R21, R10, R3, R11, 0x2, P3 ;  /* 0x000000030a151211 */ /* 0x000fc600018f140b */
[----:B--2---:R1:W-:Y:S04]  /*07a0*/  STG.E desc[UR6][R12.64], R15 ;  /* 0x0000000f0c007986 */ /* 0x0043e8000c101906 */
[----:B------:R-:W2:Y:S01]  /*07b0*/  @P1 LDG.E R19, desc[UR6][R20.64] ;  /* 0x0000000614131981 */ /* 0x000ea2000c1e1900 */
[----:B0-----:R-:W-:Y:S01]  /*07c0*/  IADD3 R16, P1, PT, R12, UR8, RZ ;  /* 0x000000080c107c10 */ /* 0x001fe2000ff3e0ff */
[----:B------:R-:W-:-:S03]  /*07d0*/  VIADD R9, R9, 0x4 ;  /* 0x0000000409097836 */ /* 0x000fc60000000000 */
[----:B------:R-:W-:Y:S02]  /*07e0*/  IADD3.X R17, PT, PT, R13, UR4, RZ, P1, !PT ;  /* 0x000000040d117c10 */ /* 0x000fe40008ffe4ff */
[----:B------:R-:W-:Y:S02]  /*07f0*/  ISETP.GE.AND P1, PT, R9, R14, PT ;  /* 0x0000000e0900720c */ /* 0x000fe40003f26270 */
[----:B------:R-:W-:-:S04]  /*0800*/  IADD3 R10, P2, PT, R16, UR8, RZ ;  /* 0x00000008100a7c10 */ /* 0x000fc8000ff5e0ff */
[----:B------:R-:W-:Y:S01]  /*0810*/  IADD3.X R11, PT, PT, R17, UR4, RZ, P2, !PT ;  /* 0x00000004110b7c10 */ /* 0x000fe200097fe4ff */
[----:B--2---:R1:W-:Y:S06]  /*0820*/  STG.E desc[UR6][R16.64], R19 ;  /* 0x0000001310007986 */ /* 0x0043ec000c101906 */
[----:B------:R-:W-:Y:S05]  /*0830*/  @!P1 BRA `(.L_x_28) ;  /* 0xfffffffc00149947 */ /* 0x000fea000383ffff */
[----:B------:R-:W-:Y:S02]  /*0840*/  IMAD.MOV.U32 R18, RZ, RZ, R10 ;  /* 0x000000ffff127224 */ /* 0x000fe400078e000a */
[----:B------:R-:W-:-:S07]  /*0850*/  IMAD.MOV.U32 R20, RZ, RZ, R11 ;  /* 0x000000ffff147224 */ /* 0x000fce00078e000b */
.L_x_27:
[----:B------:R-:W1:Y:S02]  /*0860*/  LDCU UR5, c[0x0][0x394] ;  /* 0x00007280ff0577ac */ /* 0x000e640008000800 */
[----:B-1----:R-:W-:-:S04]  /*0870*/  IADD3 R12, PT, PT, -R9, UR5, RZ ;  /* 0x00000005090c7c10 */ /* 0x002fc8000fffe1ff */
[----:B------:R-:W-:-:S13]  /*0880*/  ISETP.GT.AND P1, PT, R12, 0x1, PT ;  /* 0x000000010c00780c */ /* 0x000fda0003f24270 */
[----:B------:R-:W-:Y:S05]  /*0890*/  @!P1 BRA `(.L_x_29) ;  /* 0x0000000000889947 */ /* 0x000fea0003800000 */
[----:B------:R-:W1:Y:S01]  /*08a0*/  LDCU UR10, c[0x0][0x3a0] ;  /* 0x00007400ff0a77ac */ /* 0x000e620008000800 */
[----:B------:R-:W-:Y:S02]  /*08b0*/  IMAD.MOV.U32 R19, RZ, RZ, RZ ;  /* 0x000000ffff137224 */ /* 0x000fe400078e00ff */
[----:B-1----:R-:W-:-:S04]  /*08c0*/  IMAD R15, R9, UR10, RZ ;  /* 0x0000000a090f7c24 */ /* 0x002fc8000f8e02ff */
[----:B------:R-:W-:-:S05]  /*08d0*/  IMAD.IADD R13, R6, 0x1, R15 ;  /* 0x00000001060d7824 */ /* 0x000fca00078e020f */
[----:B------:R-:W-:-:S04]  /*08e0*/  ISETP.GE.AND P0, PT, R13, R4, PT ;  /* 0x000000040d00720c */ /* 0x000fc80003f06270 */
[----:B------:R-:W-:-:S13]  /*08f0*/  ISETP.GT.AND P0, PT, R13, -0x1, !P0 ;  /* 0xffffffff0d00780c */ /* 0x000fda0004704270 */
[----:B------:R-:W-:-:S04]  /*0900*/  @P0 IADD3 R12, P1, PT, R7, R15, RZ ;  /* 0x0000000f070c0210 */ /* 0x000fc80007f3e0ff */
[----:B------:R-:W-:Y:S02]  /*0910*/  @P0 LEA.HI.X.SX32 R13, R15, R8, 0x1, P1 ;  /* 0x000000080f0d0211 */ /* 0x000fe400008f0eff */
[----:B------:R-:W-:-:S04]  /*0920*/  @P0 LEA R14, P1, R12, R2, 0x2 ;  /* 0x000000020c0e0211 */ /* 0x000fc800078210ff */
[----:B------:R-:W-:-:S05]  /*0930*/  @P0 LEA.HI.X R15, R12, R3, R13, 0x2, P1 ;  /* 0x000000030c0f0211 */ /* 0x000fca00008f140d */
[----:B------:R1:W2:Y:S01]  /*0940*/  @P0 LDG.E R19, desc[UR6][R14.64] ;  /* 0x000000060e130981 */ /* 0x0002a2000c1e1900 */
[----:B------:R-:W-:Y:S02]  /*0950*/  VIADD R18, R9, 0x1 ;  /* 0x0000000109127836 */ /* 0x000fe40000000000 */
[----:B------:R-:W-:Y:S02]  /*0960*/  IMAD.MOV.U32 R21, RZ, RZ, RZ ;  /* 0x000000ffff157224 */ /* 0x000fe400078e00ff */
        /* <DEDUP_REMOVED lines=9> */
[----:B------:R-:W-:Y:S01]  /*0a00*/  @P0 LEA.HI.X R13, R9, R3, R16, 0x2, P1 ;  /* 0x00000003090d0211 */ /* 0x000fe200008f1410 */
[----:B--2---:R1:W-:Y:S04]  /*0a10*/  STG.E desc[UR6][R14.64], R19 ;  /* 0x000000130e007986 */ /* 0x0043e8000c101906 */
[----:B------:R-:W2:Y:S01]  /*0a20*/  @P0 LDG.E R21, desc[UR6][R12.64] ;  /* 0x000000060c150981 */ /* 0x000ea2000c1e1900 */
        /* <DEDUP_REMOVED lines=8> */
[----:B--2---:R1:W-:Y:S06]  /*0ab0*/  STG.E desc[UR6][R16.64], R21 ;  /* 0x0000001510007986 */ /* 0x0043ec000c101906 */
.L_x_29:
[----:B------:R-:W-:-:S13]  /*0ac0*/  ISETP.LT.OR P0, PT, R9, UR5, P0 ;  /* 0x0000000509007c0c */ /* 0x000fda0008701670 */
[----:B------:R-:W-:Y:S05]  /*0ad0*/  @!P0 BRA `(.L_x_26) ;  /* 0x0000000000448947 */ /* 0x000fea0003800000 */
[----:B------:R-:W1:Y:S01]  /*0ae0*/  LDCU UR5, c[0x0][0x3a0] ;  /* 0x00007400ff0577ac */ /* 0x000e620008000800 */
[----:B------:R-:W-:Y:S01]  /*0af0*/  BSSY.RECONVERGENT B0, `(.L_x_30) ;  /* 0x000000c000007945 */ /* 0x000fe20003800200 */
[----:B------:R-:W-:Y:S02]  /*0b00*/  IMAD.MOV.U32 R13, RZ, RZ, RZ ;  /* 0x000000ffff0d7224 */ /* 0x000fe400078e00ff */
[----:B-1----:R-:W-:-:S04]  /*0b10*/  IMAD R15, R9, UR5, RZ ;  /* 0x00000005090f7c24 */ /* 0x002fc8000f8e02ff */
[----:B------:R-:W-:-:S05]  /*0b20*/  IMAD.IADD R9, R6, 0x1, R15 ;  /* 0x0000000106097824 */ /* 0x000fca00078e020f */
[----:B------:R-:W-:-:S04]  /*0b30*/  ISETP.GE.AND P0, PT, R9, R4, PT ;  /* 0x000000040900720c */ /* 0x000fc80003f06270 */
[----:B------:R-:W-:-:S13]  /*0b40*/  ISETP.GT.AND P0, PT, R9, -0x1, !P0 ;  /* 0xffffffff0900780c */ /* 0x000fda0004704270 */
[----:B------:R-:W-:Y:S05]  /*0b50*/  @!P0 BRA `(.L_x_31) ;  /* 0x0000000000148947 */ /* 0x000fea0003800000 */
[----:B------:R-:W-:-:S04]  /*0b60*/  IADD3 R4, P0, PT, R7, R15, RZ ;  /* 0x0000000f07047210 */ /* 0x000fc80007f1e0ff */
[----:B------:R-:W-:Y:S02]  /*0b70*/  LEA.HI.X.SX32 R6, R15, R8, 0x1, P0 ;  /* 0x000000080f067211 */ /* 0x000fe400000f0eff */
[----:B------:R-:W-:-:S04]  /*0b80*/  LEA R12, P0, R4, R2, 0x2 ;  /* 0x00000002040c7211 */ /* 0x000fc800078010ff */
[----:B------:R-:W-:-:S06]  /*0b90*/  LEA.HI.X R13, R4, R3, R6, 0x2, P0 ;  /* 0x00000003040d7211 */ /* 0x000fcc00000f1406 */
[----:B------:R1:W5:Y:S03]  /*0ba0*/  LDG.E R13, desc[UR6][R12.64] ;  /* 0x000000060c0d7981 */ /* 0x000366000c1e1900 */
.L_x_31:
[----:B0-----:R-:W-:Y:S05]  /*0bb0*/  BSYNC.RECONVERGENT B0 ;  /* 0x0000000000007941 */ /* 0x001fea0003800200 */
.L_x_30:
[----:B-----5:R2:W-:Y:S01]  /*0bc0*/  STG.E desc[UR6][R10.64], R13 ;  /* 0x0000000d0a007986 */ /* 0x0205e2000c101906 */
[----:B------:R-:W-:-:S04]  /*0bd0*/  IADD3 R18, P0, PT, R10, UR8, RZ ;  /* 0x000000080a127c10 */ /* 0x000fc8000ff1e0ff */
[----:B------:R-:W-:-:S09]  /*0be0*/  IADD3.X R20, PT, PT, R11, UR4, RZ, P0, !PT ;  /* 0x000000040b147c10 */ /* 0x000fd200087fe4ff */
.L_x_26:
[----:B------:R-:W3:Y:S01]  /*0bf0*/  LDCU UR5, c[0x0][0x370] ;  /* 0x00006e00ff0577ac */ /* 0x000ee20008000800 */
[C---:B------:R-:W-:Y:S01]  /*0c00*/  LEA R2, P1, R7.reuse, R2, 0x2 ;  /* 0x0000000207027211 */ /* 0x040fe200078210ff */
[----:B--2---:R-:W-:Y:S01]  /*0c10*/  IMAD.MOV.U32 R10, RZ, RZ, R18 ;  /* 0x000000ffff0a7224 */ /* 0x004fe200078e0012 */
[----:B------:R-:W2:Y:S02]  /*0c20*/  LDCU UR10, c[0x0][0x380] ;  /* 0x00007000ff0a77ac */ /* 0x000ea40008000800 */
[----:B------:R-:W-:Y:S01]  /*0c30*/  LEA.HI.X R3, R7, R3, R8, 0x2, P1 ;  /* 0x0000000307037211 */ /* 0x000fe200008f1408 */
[----:B------:R-:W-:Y:S02]  /*0c40*/  IMAD.MOV.U32 R11, RZ, RZ, R20 ;  /* 0x000000ffff0b7224 */ /* 0x000fe400078e0014 */
[----:B---3--:R-:W-:-:S05]  /*0c50*/  IMAD R4, R0, UR5, R5 ;  /* 0x0000000500047c24 */ /* 0x008fca000f8e0205 */
[----:B--2---:R-:W-:-:S13]  /*0c60*/  ISETP.GE.AND P0, PT, R4, UR10, PT ;  /* 0x0000000a04007c0c */ /* 0x004fda000bf06270 */
[----:B------:R-:W-:Y:S05]  /*0c70*/  @!P0 BRA `(.L_x_32) ;  /* 0xfffffff400348947 */ /* 0x000fea000383ffff */
[----:B0-----:R-:W-:Y:S05]  /*0c80*/  EXIT ;  /* 0x000000000000794d */ /* 0x001fea0003800000 */
.L_x_33:
        /* <DEDUP_REMOVED lines=15> */
.L_x_54:


//--------------------- .text._Z14col2row_kernelIN3c104HalfEfEviPKT_iiiiiiiPS2_ --------------------------
	.section	.text._Z14col2row_kernelIN3c104HalfEfEviPKT_iiiiiiiPS2_,"ax",@progbits
	.align	128
        .global         _Z14col2row_kernelIN3c104HalfEfEviPKT_iiiiiiiPS2_
        .type           _Z14col2row_kernelIN3c104HalfEfEviPKT_iiiiiiiPS2_,@function
        .size           _Z14col2row_kernelIN3c104HalfEfEviPKT_iiiiiiiPS2_,(.L_x_55 - _Z14col2row_kernelIN3c104HalfEfEviPKT_iiiiiiiPS2_)
        .other          _Z14col2row_kernelIN3c104HalfEfEviPKT_iiiiiiiPS2_,@"STO_CUDA_ENTRY STV_DEFAULT"
_Z14col2row_kernelIN3c104HalfEfEviPKT_iiiiiiiPS2_:
.text._Z14col2row_kernelIN3c104HalfEfEviPKT_iiiiiiiPS2_:
        /* <DEDUP_REMOVED lines=15> */
.L_x_41:
        /* <DEDUP_REMOVED lines=51> */
[----:B------:R-:W-:Y:S01]  /*0420*/  IMAD.MOV.U32 R9, RZ, RZ, RZ ;  /* 0x000000ffff097224 */ /* 0x000fe200078e00ff */
[----:B------:R-:W-:Y:S02]  /*0430*/  ISETP.GE.U32.AND P4, PT, R12, R7, PT ;  /* 0x000000070c00720c */ /* 0x000fe40003f86070 */
[----:B------:R-:W0:Y:S09]  /*0440*/  LDC R7, c[0x0][0x3a8] ;  /* 0x0000ea00ff077b82 */ /* 0x000e320000000800 */
[----:B------:R-:W-:-:S02]  /*0450*/  @P1 VIADD R8, R8, 0x1 ;  /* 0x0000000108081836 */ /* 0x000fc40000000000 */
[----:B------:R-:W-:Y:S01]  /*0460*/  @P4 VIADD R10, R10, 0x1 ;  /* 0x000000010a0a4836 */ /* 0x000fe20000000000 */
[----:B------:R-:W-:-:S04]  /*0470*/  ISETP.GE.AND P4, PT, R3, UR4, PT ;  /* 0x0000000403007c0c */ /* 0x000fc8000bf86270 */
        /* <DEDUP_REMOVED lines=9> */
[----:B0-----:R-:W-:-:S06]  /*0510*/  IADD3 R6, PT, PT, R9, 0xffffffe, RZ ;  /* 0x0ffffffe09067810 */ /* 0x001fcc0007ffe0ff */
[----:B------:R0:W1:Y:S02]  /*0520*/  F2I.FTZ.U32.TRUNC.NTZ R7, R6 ;  /* 0x0000000600077305 */ /* 0x000064000021f000 */
[----:B0-----:R-:W-:Y:S02]  /*0530*/  IMAD.MOV.U32 R6, RZ, RZ, RZ ;  /* 0x000000ffff067224 */ /* 0x001fe400078e00ff */
[----:B-1----:R-:W-:-:S04]  /*0540*/  IMAD.MOV R12, RZ, RZ, -R7 ;  /* 0x000000ffff0c7224 */ /* 0x002fc800078e0a07 */
[----:B------:R-:W-:Y:S01]  /*0550*/  IMAD R13, R12, R11, RZ ;  /* 0x0000000b0c0d7224 */ /* 0x000fe200078e02ff */
[----:B------:R-:W-:Y:S02]  /*0560*/  IABS R12, R5 ;  /* 0x00000005000c7213 */ /* 0x000fe40000000000 */
[----:B------:R-:W-:Y:S01]  /*0570*/  LOP3.LUT R5, R5, R10, RZ, 0x3c, !PT ;  /* 0x0000000a05057212 */ /* 0x000fe200078e3cff */
[----:B------:R-:W-:-:S03]  /*0580*/  IMAD.HI.U32 R7, R7, R13, R6 ;  /* 0x0000000d07077227 */ /* 0x000fc600078e0006 */
[----:B------:R-:W-:-:S03]  /*0590*/  ISETP.GE.AND P4, PT, R5, RZ, PT ;  /* 0x000000ff0500720c */ /* 0x000fc60003f86270 */
[----:B------:R-:W-:-:S05]  /*05a0*/  IMAD.HI.U32 R7, R7, R12, RZ ;  /* 0x0000000c07077227 */ /* 0x000fca00078e00ff */
[----:B------:R-:W-:-:S05]  /*05b0*/  IADD3 R9, PT, PT, -R7, RZ, RZ ;  /* 0x000000ff07097210 */ /* 0x000fca0007ffe1ff */
[----:B------:R-:W-:-:S05]  /*05c0*/  IMAD R6, R11, R9, R12 ;  /* 0x000000090b067224 */ /* 0x000fca00078e020c */
[----:B------:R-:W-:-:S13]  /*05d0*/  ISETP.GT.U32.AND P2, PT, R11, R6, PT ;  /* 0x000000060b00720c */ /* 0x000fda0003f44070 */
[----:B------:R-:W-:Y:S02]  /*05e0*/  @!P2 IMAD.IADD R6, R6, 0x1, -R11 ;  /* 0x000000010606a824 */ /* 0x000fe400078e0a0b */
[----:B------:R-:W-:Y:S01]  /*05f0*/  @!P2 VIADD R7, R7, 0x1 ;  /* 0x000000010707a836 */ /* 0x000fe20000000000 */
[----:B------:R-:W-:Y:S02]  /*0600*/  ISETP.NE.AND P2, PT, R10, RZ, PT ;  /* 0x000000ff0a00720c */ /* 0x000fe40003f45270 */
[----:B------:R-:W-:-:S13]  /*0610*/  ISETP.GE.U32.AND P1, PT, R6, R11, PT ;  /* 0x0000000b0600720c */ /* 0x000fda0003f26070 */
[----:B------:R-:W-:-:S05]  /*0620*/  @P1 VIADD R7, R7, 0x1 ;  /* 0x0000000107071836 */ /* 0x000fca0000000000 */
[----:B------:R-:W-:Y:S02]  /*0630*/  @!P4 IADD3 R7, PT, PT, -R7, RZ, RZ ;  /* 0x000000ff0707c210 */ /* 0x000fe40007ffe1ff */
[----:B------:R-:W-:-:S05]  /*0640*/  @!P2 LOP3.LUT R7, RZ, R10, RZ, 0x33, !PT ;  /* 0x0000000aff07a212 */ /* 0x000fca00078e33ff */
[----:B------:R-:W-:-:S07]  /*0650*/  VIADD R9, R7, 0x1 ;  /* 0x0000000107097836 */ /* 0x000fce0000000000 */
.L_x_35:
[----:B------:R-:W-:Y:S05]  /*0660*/  BSYNC.RECONVERGENT B0 ;  /* 0x0000000000007941 */ /* 0x000fea0003800200 */
.L_x_34:
        /* <DEDUP_REMOVED lines=16> */
[----:B------:R-:W-:-:S04]  /*0770*/  IMAD R11, R11, R10, RZ ;  /* 0x0000000a0b0b7224 */ /* 0x000fc800078e02ff */
[----:B------:R-:W-:-:S04]  /*0780*/  IMAD.HI.U32 R13, R13, R11, R12 ;  /* 0x0000000b0d0d7227 */ /* 0x000fc800078e000c */
[----:B01----:R-:W-:-:S07]  /*0790*/  HFMA2 R11, -RZ, RZ, 0, 0 ;  /* 0x00000000ff0b7431 */ /* 0x003fce00000001ff */
.L_x_40:
        /* <DEDUP_REMOVED lines=31> */
[----:B------:R-:W2:Y:S01]  /*0990*/  LDG.E.U16 R16, desc[UR8][R16.64] ;  /* 0x0000000810107981 */ /* 0x000ea2000c1e1500 */
        /* <DEDUP_REMOVED lines=8> */
[----:B--2---:R-:W-:-:S05]  /*0a20*/  HADD2.F32 R18, -RZ, R16.H0_H0 ;  /* 0x20000010ff127230 */ /* 0x004fca0000004100 */
[----:B------:R-:W-:-:S07]  /*0a30*/  FADD R11, R11, R18 ;  /* 0x000000120b0b7221 */ /* 0x000fce0000000000 */
.L_x_39:
[----:B------:R-:W-:Y:S05]  /*0a40*/  BSYNC.RECONVERGENT B1 ;  /* 0x0000000000017941 */ /* 0x000fea0003800200 */
.L_x_38:
[----:B------:R-:W-:-:S05]  /*0a50*/  VIADD R9, R9, 0x1 ;  /* 0x0000000109097836 */ /* 0x000fca0000000000 */
[----:B------:R-:W-:-:S13]  /*0a60*/  ISETP.GE.AND P0, PT, R9, R2, PT ;  /* 0x000000020900720c */ /* 0x000fda0003f06270 */
[----:B------:R-:W-:Y:S05]  /*0a70*/  @!P0 BRA `(.L_x_40) ;  /* 0xfffffffc00488947 */ /* 0x000fea000383ffff */
.L_x_37:
[----:B------:R-:W-:Y:S05]  /*0a80*/  BSYNC.RECONVERGENT B0 ;  /* 0x0000000000007941 */ /* 0x000fea0003800200 */
.L_x_36:
[----:B------:R-:W0:Y:S01]  /*0a90*/  LDC.64 R2, c[0x0][0x3b0] ;  /* 0x0000ec00ff027b82 */ /* 0x000e220000000a00 */
[----:B------:R-:W1:Y:S01]  /*0aa0*/  LDCU UR5, c[0x0][0x380] ;  /* 0x00007000ff0577ac */ /* 0x000e620008000800 */
[----:B------:R-:W-:-:S06]  /*0ab0*/  F2FP.F16.F32.PACK_AB R11, RZ, R11 ;  /* 0x0000000bff0b723e */ /* 0x000fcc00000000ff */
[----:B------:R-:W2:Y:S01]  /*0ac0*/  LDC R5, c[0x0][0x370] ;  /* 0x0000dc00ff057b82 */ /* 0x000ea20000000800 */
[----:B0-----:R-:W-:-:S05]  /*0ad0*/  IMAD.WIDE R2, R0, 0x2, R2 ;  /* 0x0000000200027825 */ /* 0x001fca00078e0202 */
[----:B------:R0:W-:Y:S01]  /*0ae0*/  STG.E.U16 desc[UR8][R2.64], R11 ;  /* 0x0000000b02007986 */ /* 0x0001e2000c101508 */
[----:B--2---:R-:W-:-:S05]  /*0af0*/  IMAD R0, R5, UR6, R0 ;  /* 0x0000000605007c24 */ /* 0x004fca000f8e0200 */
[----:B-1----:R-:W-:-:S13]  /*0b00*/  ISETP.GE.AND P0, PT, R0, UR5, PT ;  /* 0x0000000500007c0c */ /* 0x002fda000bf06270 */
[----:B0-----:R-:W-:Y:S05]  /*0b10*/  @!P0 BRA `(.L_x_41) ;  /* 0xfffffff400748947 */ /* 0x001fea000383ffff */
[----:B------:R-:W-:Y:S05]  /*0b20*/  EXIT ;  /* 0x000000000000794d */ /* 0x000fea0003800000 */
.L_x_42:
        /* <DEDUP_REMOVED lines=13> */
.L_x_55:


//--------------------- .text._Z14row2col_kernelIN3c104HalfEEviPKT_iiiiiiPS2_ --------------------------
	.section	.text._Z14row2col_kernelIN3c104HalfEEviPKT_iiiiiiPS2_,"ax",@progbits
	.align	128
        .global         _Z14row2col_kernelIN3c104HalfEEviPKT_iiiiiiPS2_
        .type           _Z14row2col_kernelIN3c104HalfEEviPKT_iiiiiiPS2_,@function
        .size           _Z14row2col_kernelIN3c104HalfEEviPKT_iiiiiiPS2_,(.L_x_56 - _Z14row2col_kernelIN3c104HalfEEviPKT_iiiiiiPS2_)
        .other          _Z14row2col_kernelIN3c104HalfEEviPKT_iiiiiiPS2_,@"STO_CUDA_ENTRY STV_DEFAULT"
_Z14row2col_kernelIN3c104HalfEEviPKT_iiiiiiPS2_:
.text._Z14row2col_kernelIN3c104HalfEEviPKT_iiiiiiPS2_:
        /* <DEDUP_REMOVED lines=21> */
.L_x_49:
        /* <DEDUP_REMOVED lines=52> */
.L_x_45:
[----:B-1----:R-:W-:Y:S02]  /*0490*/  IMAD R15, R9, UR9, RZ ;  /* 0x00000009090f7c24 */ /* 0x002fe4000f8e02ff */
[----:B0-----:R-:W-:Y:S02]  /*04a0*/  IMAD.U32 R4, RZ, RZ, UR14 ;  /* 0x0000000eff047e24 */ /* 0x001fe4000f8e00ff */
[----:B------:R-:W-:-:S05]  /*04b0*/  IMAD.IADD R13, R6, 0x1, R15 ;  /* 0x00000001060d7824 */ /* 0x000fca00078e020f */
[----:B------:R-:W-:-:S04]  /*04c0*/  ISETP.GE.AND P1, PT, R13, R4, PT ;  /* 0x000000040d00720c */ /* 0x000fc80003f26270 */
[----:B------:R-:W-:-:S13]  /*04d0*/  ISETP.GT.AND P1, PT, R13, -0x1, !P1 ;  /* 0xffffffff0d00780c */ /* 0x000fda0004f24270 */
[----:B------:R-:W-:-:S04]  /*04e0*/  @P1 IADD3 R12, P2, PT, R7, R15, RZ ;  /* 0x0000000f070c1210 */ /* 0x000fc80007f5e0ff */
[----:B------:R-:W-:Y:S02]  /*04f0*/  @P1 LEA.HI.X.SX32 R13, R15, R8, 0x1, P2 ;  /* 0x000000080f0d1211 */ /* 0x000fe400010f0eff */
[C---:B------:R-:W-:Y:S02]  /*0500*/  @P1 LEA R16, P2, R12.reuse, R2, 0x1 ;  /* 0x000000020c101211 */ /* 0x040fe400078408ff */
[----:B------:R-:W-:Y:S02]  /*0510*/  @!P1 PRMT R15, RZ, 0x7610, R15 ;  /* 0x00007610ff0f9816 */ /* 0x000fe4000000000f */
[----:B------:R-:W-:-:S05]  /*0520*/  @P1 LEA.HI.X R17, R12, R3, R13, 0x1, P2 ;  /* 0x000000030c111211 */ /* 0x000fca00010f0c0d */
[----:B------:R0:W2:Y:S01]  /*0530*/  @P1 LDG.E.U16 R15, desc[UR6][R16.64] ;  /* 0x00000006100f1981 */ /* 0x0000a2000c1e1500 */
[----:B------:R-:W-:-:S04]  /*0540*/  VIADD R12, R9, 0x1 ;  /* 0x00000001090c7836 */ /* 0x000fc80000000000 */
[----:B------:R-:W-:-:S04]  /*0550*/  IMAD R19, R12, UR9, RZ ;  /* 0x000000090c137c24 */ /* 0x000fc8000f8e02ff */
[----:B------:R-:W-:-:S05]  /*0560*/  IMAD.IADD R13, R6, 0x1, R19 ;  /* 0x00000001060d7824 */ /* 0x000fca00078e0213 */
[----:B------:R-:W-:-:S04]  /*0570*/  ISETP.GE.AND P1, PT, R13, R4, PT ;  /* 0x000000040d00720c */ /* 0x000fc80003f26270 */
[----:B------:R-:W-:-:S13]  /*0580*/  ISETP.GT.AND P1, PT, R13, -0x1, !P1 ;  /* 0xffffffff0d00780c */ /* 0x000fda0004f24270 */
[----:B------:R-:W-:Y:S02]  /*0590*/  @P1 IADD3 R13, P2, PT, R7, R19, RZ ;  /* 0x00000013070d1210 */ /* 0x000fe40007f5e0ff */
[----:B------:R-:W-:Y:S02]  /*05a0*/  @!P1 PRMT R23, RZ, 0x7610, R23 ;  /* 0x00007610ff179816 */ /* 0x000fe40000000017 */
[----:B------:R-:W-:Y:S02]  /*05b0*/  @P1 LEA.HI.X.SX32 R18, R19, R8, 0x1, P2 ;  /* 0x0000000813121211 */ /* 0x000fe400010f0eff */
[----:B------:R-:W-:-:S04]  /*05c0*/  @P1 LEA R12, P2, R13, R2, 0x1 ;  /* 0x000000020d0c1211 */ /* 0x000fc800078408ff */
[----:B------:R-:W-:Y:S01]  /*05d0*/  @P1 LEA.HI.X R13, R13, R3, R18, 0x1, P2 ;  /* 0x000000030d0d1211 */ /* 0x000fe200010f0c12 */
[----:B0-----:R-:W-:Y:S01]  /*05e0*/  VIADD R16, R9, 0x2 ;  /* 0x0000000209107836 */ /* 0x001fe20000000000 */
[----:B--2---:R0:W-:Y:S04]  /*05f0*/  STG.E.U16 desc[UR6][R10.64], R15 ;  /* 0x0000000f0a007986 */ /* 0x0041e8000c101506 */
[----:B------:R-:W2:Y:S01]  /*0600*/  @P1 LDG.E.U16 R23, desc[UR6][R12.64] ;  /* 0x000000060c171981 */ /* 0x000ea2000c1e1500 */
[----:B------:R-:W-:Y:S01]  /*0610*/  IMAD R21, R16, UR9, RZ ;  /* 0x0000000910157c24 */ /* 0x000fe2000f8e02ff */
[----:B------:R-:W-:-:S03]  /*0620*/  IADD3 R16, P2, PT, R10, UR8, RZ ;  /* 0x000000080a107c10 */ /* 0x000fc6000ff5e0ff */
[----:B------:R-:W-:-:S05]  /*0630*/  IMAD.IADD R17, R6, 0x1, R21 ;  /* 0x0000000106117824 */ /* 0x000fca00078e0215 */
[----:B------:R-:W-:-:S04]  /*0640*/  ISETP.GE.AND P1, PT, R17, R4, PT ;  /* 0x000000041100720c */ /* 0x000fc80003f26270 */
[----:B------:R-:W-:Y:S02]  /*0650*/  ISETP.GT.AND P1, PT, R17, -0x1, !P1 ;  /* 0xffffffff1100780c */ /* 0x000fe40004f24270 */
[----:B------:R-:W-:-:S11]  /*0660*/  IADD3.X R17, PT, PT, R11, UR4, RZ, P2, !PT ;  /* 0x000000040b117c10 */ /* 0x000fd600097fe4ff */
[----:B------:R-:W-:Y:S02]  /*0670*/  @P1 IADD3 R19, P3, PT, R7, R21, RZ ;  /* 0x0000001507131210 */ /* 0x000fe40007f7e0ff */
[----:B0-----:R-:W-:Y:S02]  /*0680*/  @!P1 PRMT R15, RZ, 0x7610, R15 ;  /* 0x00007610ff0f9816 */ /* 0x001fe4000000000f */
[----:B------:R-:W-:Y:S02]  /*0690*/  @P1 LEA.HI.X.SX32 R20, R21, R8, 0x1, P3 ;  /* 0x0000000815141211 */ /* 0x000fe400018f0eff */
[----:B------:R-:W-:-:S04]  /*06a0*/  @P1 LEA R18, P3, R19, R2, 0x1 ;  /* 0x0000000213121211 */ /* 0x000fc800078608ff */
[----:B------:R-:W-:Y:S01]  /*06b0*/  @P1 LEA.HI.X R19, R19, R3, R20, 0x1, P3 ;  /* 0x0000000313131211 */ /* 0x000fe200018f0c14 */
[----:B------:R-:W-:Y:S01]  /*06c0*/  VIADD R10, R9, 0x3 ;  /* 0x00000003090a7836 */ /* 0x000fe20000000000 */
[----:B--2---:R0:W-:Y:S04]  /*06d0*/  STG.E.U16 desc[UR6][R16.64], R23 ;  /* 0x0000001710007986 */ /* 0x0041e8000c101506 */
[----:B------:R1:W2:Y:S01]  /*06e0*/  @P1 LDG.E.U16 R15, desc[UR6][R18.64] ;  /* 0x00000006120f1981 */ /* 0x0002a2000c1e1500 */
[----:B------:R-:W-:Y:S01]  /*06f0*/  IMAD R13, R10, UR9, RZ ;  /* 0x000000090a0d7c24 */ /* 0x000fe2000f8e02ff */
[----:B------:R-:W-:-:S03]  /*0700*/  IADD3 R12, P2, PT, R16, UR8, RZ ;  /* 0x00000008100c7c10 */ /* 0x000fc6000ff5e0ff */
[----:B------:R-:W-:-:S05]  /*0710*/  IMAD.IADD R11, R6, 0x1, R13 ;  /* 0x00000001060b7824 */ /* 0x000fca00078e020d */
[----:B------:R-:W-:-:S04]  /*0720*/  ISETP.GE.AND P1, PT, R11, R4, PT ;  /* 0x000000040b00720c */ /* 0x000fc80003f26270 */
[----:B------:R-:W-:-:S13]  /*0730*/  ISETP.GT.AND P1, PT, R11, -0x1, !P1 ;  /* 0xffffffff0b00780c */ /* 0x000fda0004f24270 */
[----:B------:R-:W-:Y:S02]  /*0740*/  @P1 IADD3 R10, P3, PT, R7, R13, RZ ;  /* 0x0000000d070a1210 */ /* 0x000fe40007f7e0ff */
[----:B-1----:R-:W-:Y:S02]  /*0750*/  @!P1 PRMT R19, RZ, 0x7610, R19 ;  /* 0x00007610ff139816 */ /* 0x002fe40000000013 */
[----:B------:R-:W-:Y:S02]  /*0760*/  @P1 LEA.HI.X.SX32 R11, R13, R8, 0x1, P3 ;  /* 0x000000080d0b1211 */ /* 0x000fe400018f0eff */
[C---:B------:R-:W-:Y:S02]  /*0770*/  @P1 LEA R20, P3, R10.reuse, R2, 0x1 ;  /* 0x000000020a141211 */ /* 0x040fe400078608ff */
[----:B------:R-:W-:Y:S02]  /*0780*/  IADD3.X R13, PT, PT, R17, UR4, RZ, P2, !PT ;  /* 0x00000004110d7c10 */ /* 0x000fe400097fe4ff */
[----:B------:R-:W-:-:S03]  /*0790*/  @P1 LEA.HI.X R21, R10, R3, R11, 0x1, P3 ;  /* 0x000000030a151211 */ /* 0x000fc600018f0c0b */
[----:B--2---:R1:W-:Y:S04]  /*07a0*/  STG.E.U16 desc[UR6][R12.64], R15 ;  /* 0x0000000f0c007986 */ /* 0x0043e8000c101506 */
[----:B------:R-:W2:Y:S01]  /*07b0*/  @P1 LDG.E.U16 R19, desc[UR6][R20.64] ;  /* 0x0000000614131981 */ /* 0x000ea2000c1e1500 */
[----:B0-----:R-:W-:Y:S01]  /*07c0*/  IADD3 R16, P1, PT, R12, UR8, RZ ;  /* 0x000000080c107c10 */ /* 0x001fe2000ff3e0ff */
[----:B------:R-:W-:-:S03]  /*07d0*/  VIADD R9, R9, 0x4 ;  /* 0x0000000409097836 */ /* 0x000fc60000000000 */
[----:B------:R-:W-:Y:S02]  /*07e0*/  IADD3.X R17, PT, PT, R13, UR4, RZ, P1, !PT ;  /* 0x000000040d117c10 */ /* 0x000fe40008ffe4ff */
[----:B------:R-:W-:Y:S02]  /*07f0*/  ISETP.GE.AND P1, PT, R9, R14, PT ;  /* 0x0000000e0900720c */ /* 0x000fe40003f26270 */
[----:B------:R-:W-:-:S04]  /*0800*/  IADD3 R10, P2, PT, R16, UR8, RZ ;  /* 0x00000008100a7c10 */ /* 0x000fc8000ff5e0ff */
[----:B------:R-:W-:Y:S01]  /*0810*/  IADD3.X R11, PT, PT, R17, UR4, RZ, P2, !PT ;  /* 0x00000004110b7c10 */ /* 0x000fe200097fe4ff */
[----:B--2---:R1:W-:Y:S06]  /*0820*/  STG.E.U16 desc[UR6][R16.64], R19 ;  /* 0x0000001310007986 */ /* 0x0043ec000c101506 */
[----:B------:R-:W-:Y:S05]  /*0830*/  @!P1 BRA `(.L_x_45) ;  /* 0xfffffffc00149947 */ /* 0x000fea000383ffff */
[----:B------:R-:W-:Y:S02]  /*0840*/  IMAD.MOV.U32 R18, RZ, RZ, R10 ;  /* 0x000000ffff127224 */ /* 0x000fe400078e000a */
[----:B------:R-:W-:-:S07]  /*0850*/  IMAD.MOV.U32 R20, RZ, RZ, R11 ;  /* 0x000000ffff147224 */ /* 0x000fce00078e000b */
.L_x_44:
        /* <DEDUP_REMOVED lines=9> */
[----:B------:R-:W-:Y:S02]  /*08f0*/  @P0 IADD3 R12, P1, PT, R7, R15, RZ ;  /* 0x0000000f070c0210 */ /* 0x000fe40007f3e0ff */
[----:B------:R-:W-:Y:S02]  /*0900*/  @!P0 PRMT R19, RZ, 0x7610, R19 ;  /* 0x00007610ff138816 */ /* 0x000fe40000000013 */
[----:B------:R-:W-:Y:S02]  /*0910*/  @P0 LEA.HI.X.SX32 R13, R15, R8, 0x1, P1 ;  /* 0x000000080f0d0211 */ /* 0x000fe400008f0eff */
[----:B------:R-:W-:-:S04]  /*0920*/  @P0 LEA R14, P1, R12, R2, 0x1 ;  /* 0x000000020c0e0211 */ /* 0x000fc800078208ff */
[----:B------:R-:W-:-:S05]  /*0930*/  @P0 LEA.HI.X R15, R12, R3, R13, 0x1, P1 ;  /* 0x000000030c0f0211 */ /* 0x000fca00008f0c0d */
[----:B------:R1:W2:Y:S01]  /*0940*/  @P0 LDG.E.U16 R19, desc[UR6][R14.64] ;  /* 0x000000060e130981 */ /* 0x0002a2000c1e1500 */
[----:B------:R-:W-:-:S04]  /*0950*/  VIADD R18, R9, 0x1 ;  /* 0x0000000109127836 */ /* 0x000fc80000000000 */
[----:B------:R-:W-:-:S04]  /*0960*/  IMAD R13, R18, UR10, RZ ;  /* 0x0000000a120d7c24 */ /* 0x000fc8000f8e02ff */
[----:B------:R-:W-:Y:S02]  /*0970*/  IMAD.IADD R9, R6, 0x1, R13 ;  /* 0x0000000106097824 */ /* 0x000fe400078e020d */
[----:B-1----:R-:W-:Y:S02]  /*0980*/  IMAD.MOV.U32 R14, RZ, RZ, R10 ;  /* 0x000000ffff0e7224 */ /* 0x002fe400078e000a */
[----:B------:R-:W-:Y:S01]  /*0990*/  IMAD.MOV.U32 R15, RZ, RZ, R11 ;  /* 0x000000ffff0f7224 */ /* 0x000fe200078e000b */
[----:B------:R-:W-:-:S04]  /*09a0*/  ISETP.GE.AND P0, PT, R9, R4, PT ;  /* 0x000000040900720c */ /* 0x000fc80003f06270 */
[----:B------:R-:W-:-:S13]  /*09b0*/  ISETP.GT.AND P0, PT, R9, -0x1, !P0 ;  /* 0xffffffff0900780c */ /* 0x000fda0004704270 */
[----:B------:R-:W-:Y:S02]  /*09c0*/  @P0 IADD3 R9, P1, PT, R7, R13, RZ ;  /* 0x0000000d07090210 */ /* 0x000fe40007f3e0ff */
[----:B------:R-:W-:Y:S02]  /*09d0*/  @!P0 PRMT R21, RZ, 0x7610, R21 ;  /* 0x00007610ff158816 */ /* 0x000fe40000000015 */
[----:B------:R-:W-:Y:S02]  /*09e0*/  @P0 LEA.HI.X.SX32 R16, R13, R8, 0x1, P1 ;  /* 0x000000080d100211 */ /* 0x000fe400008f0eff */
[----:B------:R-:W-:-:S04]  /*09f0*/  @P0 LEA R12, P1, R9, R2, 0x1 ;  /* 0x00000002090c0211 */ /* 0x000fc800078208ff */
[----:B------:R-:W-:Y:S01]  /*0a00*/  @P0 LEA.HI.X R13, R9, R3, R16, 0x1, P1 ;  /* 0x00000003090d0211 */ /* 0x000fe200008f0c10 */
[----:B--2---:R1:W-:Y:S04]  /*0a10*/  STG.E.U16 desc[UR6][R14.64], R19 ;  /* 0x000000130e007986 */ /* 0x0043e8000c101506 */
[----:B------:R-:W2:Y:S01]  /*0a20*/  @P0 LDG.E.U16 R21, desc[UR6][R12.64] ;  /* 0x000000060c150981 */ /* 0x000ea2000c1e1500 */
        /* <DEDUP_REMOVED lines=8> */
[----:B--2---:R1:W-:Y:S06]  /*0ab0*/  STG.E.U16 desc[UR6][R16.64], R21 ;  /* 0x0000001510007986 */ /* 0x0043ec000c101506 */
.L_x_46:
[----:B------:R-:W-:-:S13]  /*0ac0*/  ISETP.LT.OR P0, PT, R9, UR5, P0 ;  /* 0x0000000509007c0c */ /* 0x000fda0008701670 */
[----:B------:R-:W-:Y:S05]  /*0ad0*/  @!P0 BRA `(.L_x_43) ;  /* 0x0000000000448947 */ /* 0x000fea0003800000 */
[----:B------:R-:W1:Y:S01]  /*0ae0*/  LDCU UR5, c[0x0][0x3a0] ;  /* 0x00007400ff0577ac */ /* 0x000e620008000800 */
[----:B------:R-:W-:Y:S01]  /*0af0*/  BSSY.RECONVERGENT B0, `(.L_x_47) ;  /* 0x000000c000007945 */ /* 0x000fe20003800200 */
[----:B-1----:R-:W-:-:S04]  /*0b00*/  IMAD R15, R9, UR5, RZ ;  /* 0x00000005090f7c24 */ /* 0x002fc8000f8e02ff */
[----:B------:R-:W-:-:S05]  /*0b10*/  IMAD.IADD R9, R6, 0x1, R15 ;  /* 0x0000000106097824 */ /* 0x000fca00078e020f */
[----:B------:R-:W-:-:S04]  /*0b20*/  ISETP.GE.AND P0, PT, R9, R4, PT ;  /* 0x000000040900720c */ /* 0x000fc80003f06270 */
[----:B------:R-:W-:-:S13]  /*0b30*/  ISETP.GT.AND P0, PT, R9, -0x1, !P0 ;  /* 0xffffffff0900780c */ /* 0x000fda0004704270 */
[----:B------:R-:W-:Y:S01]  /*0b40*/  @!P0 PRMT R13, RZ, 0x7610, R13 ;  /* 0x00007610ff0d8816 */ /* 0x000fe2000000000d */
[----:B------:R-:W-:Y:S06]  /*0b50*/  @!P0 BRA `(.L_x_48) ;  /* 0x0000000000148947 */ /* 0x000fec0003800000 */
[----:B------:R-:W-:-:S04]  /*0b60*/  IADD3 R4, P0, PT, R7, R15, RZ ;  /* 0x0000000f07047210 */ /* 0x000fc80007f1e0ff */
[----:B------:R-:W-:Y:S02]  /*0b70*/  LEA.HI.X.SX32 R6, R15, R8, 0x1, P0 ;  /* 0x000000080f067211 */ /* 0x000fe400000f0eff */
[----:B------:R-:W-:-:S04]  /*0b80*/  LEA R12, P0, R4, R2, 0x1 ;  /* 0x00000002040c7211 */ /* 0x000fc800078008ff */
[----:B------:R-:W-:-:S06]  /*0b90*/  LEA.HI.X R13, R4, R3, R6, 0x1, P0 ;  /* 0x00000003040d7211 */ /* 0x000fcc00000f0c06 */
[----:B------:R1:W5:Y:S03]  /*0ba0*/  LDG.E.U16 R13, desc[UR6][R12.64] ;  /* 0x000000060c0d7981 */ /* 0x000366000c1e1500 */
.L_x_48:
[----:B0-----:R-:W-:Y:S05]  /*0bb0*/  BSYNC.RECONVERGENT B0 ;  /* 0x0000000000007941 */ /* 0x001fea0003800200 */
.L_x_47:
[----:B-----5:R2:W-:Y:S01]  /*0bc0*/  STG.E.U16 desc[UR6][R10.64], R13 ;  /* 0x0000000d0a007986 */ /* 0x0205e2000c101506 */
[----:B------:R-:W-:-:S04]  /*0bd0*/  IADD3 R18, P0, PT, R10, UR8, RZ ;  /* 0x000000080a127c10 */ /* 0x000fc8000ff1e0ff */
[----:B------:R-:W-:-:S09]  /*0be0*/  IADD3.X R20, PT, PT, R11, UR4, RZ, P0, !PT ;  /* 0x000000040b147c10 */ /* 0x000fd200087fe4ff */
.L_x_43:
        /* <DEDUP_REMOVED lines=10> */
.L_x_50:
        /* <DEDUP_REMOVED lines=15> */
.L_x_56:


//--------------------- .nv.global.init           --------------------------
	.section	.nv.global.init,"aw",@progbits
.nv.global.init:
	.type		__T24,@object
	.size		__T24,(__T25 - __T24)
__T24:
        /*0000*/ 	.byte	0x54, 0x20, 0x70, 0x6f, 0x77, 0x69, 0x28, 0x54, 0x2c, 0x20, 0x54, 0x29, 0x20, 0x5b, 0x77, 0x69
        /*0010*/ 	.byte	0x74, 0x68, 0x20, 0x54, 0x20, 0x3d, 0x20, 0x69, 0x6e, 0x74, 0x5d, 0x00
	.type		__T25,@object
	.size		__T25,(__T23 - __T25)
__T25:
        /*001c*/ 	.byte	0x54, 0x20, 0x70, 0x6f, 0x77, 0x69, 0x28, 0x54, 0x2c, 0x20, 0x54, 0x29, 0x20, 0x5b, 0x77, 0x69
        /*002c*/ 	.byte	0x74, 0x68, 0x20, 0x54, 0x20, 0x3d, 0x20, 0x6c, 0x6f, 0x6e, 0x67, 0x5d, 0x00
	.type		__T23,@object
	.size		__T23,(__T22 - __T23)
__T23:
        /*0039*/ 	.byte	0x54, 0x20, 0x70, 0x6f, 0x77, 0x69, 0x28, 0x54, 0x2c, 0x20, 0x54, 0x29, 0x20, 0x5b, 0x77, 0x69
        /*0049*/ 	.byte	0x74, 0x68, 0x20, 0x54, 0x20, 0x3d, 0x20, 0x73, 0x68, 0x6f, 0x72, 0x74, 0x5d, 0x00
	.type		__T22,@object
	.size		__T22,(__T21 - __T22)
__T22:
        /*0057*/ 	.byte	0x54, 0x20, 0x70, 0x6f, 0x77, 0x69, 0x28, 0x54, 0x2c, 0x20, 0x54, 0x29, 0x20, 0x5b, 0x77, 0x69
        /*0067*/ 	.byte	0x74, 0x68, 0x20, 0x54, 0x20, 0x3d, 0x20, 0x73, 0x69, 0x67, 0x6e, 0x65, 0x64, 0x20, 0x63, 0x68
        /*0077*/ 	.byte	0x61, 0x72, 0x5d, 0x00
	.type		__T21,@object
	.size		__T21,(.L_3 - __T21)
__T21:
        /*007b*/ 	.byte	0x54, 0x20, 0x70, 0x6f, 0x77, 0x69, 0x28, 0x54, 0x2c, 0x20, 0x54, 0x29, 0x20, 0x5b, 0x77, 0x69
        /*008b*/ 	.byte	0x74, 0x68, 0x20, 0x54, 0x20, 0x3d, 0x20, 0x75, 0x6e, 0x73, 0x69, 0x67, 0x6e, 0x65, 0x64, 0x20
        /*009b*/ 	.byte	0x63, 0x68, 0x61, 0x72, 0x5d, 0x00
.L_3:


//--------------------- .nv.shared.reserved.0     --------------------------
	.section	.nv.shared.reserved.0,"aw",@nobits
	.weak		__nv_reservedSMEM_offset_0_alias
	.size		__nv_reservedSMEM_offset_0_alias, 0, 64
	.other		__nv_reservedSMEM_offset_0_alias,@"STO_CUDA_RESERVED_SHARED STV_DEFAULT"
__nv_reservedSMEM_offset_0_alias:
	.zero		0
	.zero		64


//--------------------- .nv.global                --------------------------
	.section	.nv.global,"aw",@nobits
	.align	8
.nv.global:
	.type		_ZTVN10__cxxabiv117__class_type_infoE,@object
	.size		_ZTVN10__cxxabiv117__class_type_infoE,(_ZTVN10__cxxabiv120__si_class_type_infoE - _ZTVN10__cxxabiv117__class_type_infoE)
_ZTVN10__cxxabiv117__class_type_infoE:
	.zero		8
	.type		_ZTVN10__cxxabiv120__si_class_type_infoE,@object
	.size		_ZTVN10__cxxabiv120__si_class_type_infoE,(_ZTVN3c105ErrorE - _ZTVN10__cxxabiv120__si_class_type_infoE)
_ZTVN10__cxxabiv120__si_class_type_infoE:
	.zero		8
	.type		_ZTVN3c105ErrorE,@object
	.size		_ZTVN3c105ErrorE,(.L_2 - _ZTVN3c105ErrorE)
_ZTVN3c105ErrorE:
	.zero		40
.L_2:


//--------------------- .nv.constant0._Z14col2row_kernelIddEviPKT_iiiiiiiPS0_ --------------------------
	.section	.nv.constant0._Z14col2row_kernelIddEviPKT_iiiiiiiPS0_,"a",@progbits
	.sectionflags	@""
	.align	4
.nv.constant0._Z14col2row_kernelIddEviPKT_iiiiiiiPS0_:
	.zero		952


//--------------------- .nv.constant0._Z14row2col_kernelIdEviPKT_iiiiiiPS0_ --------------------------
	.section	.nv.constant0._Z14row2col_kernelIdEviPKT_iiiiiiPS0_,"a",@progbits
	.sectionflags	@""
	.align	4
.nv.constant0._Z14row2col_kernelIdEviPKT_iiiiiiPS0_:
	.zero		944


//--------------------- .nv.constant0._Z14col2row_kernelIffEviPKT_iiiiiiiPS0_ --------------------------
	.section	.nv.constant0._Z14col2row_kernelIffEviPKT_iiiiiiiPS0_,"a",@progbits
	.sectionflags	@""
	.align	4
.nv.constant0._Z14col2row_kernelIffEviPKT_iiiiiiiPS0_:
	.zero		952


//--------------------- .nv.constant0._Z14row2col_kernelIfEviPKT_iiiiiiPS0_ --------------------------
	.section	.nv.constant0._Z14row2col_kernelIfEviPKT_iiiiiiPS0_,"a",@progbits
	.sectionflags	@""
	.align	4
.nv.constant0._Z14row2col_kernelIfEviPKT_iiiiiiPS0_:
	.zero		944


//--------------------- .nv.constant0._Z14col2row_kernelIN3c104HalfEfEviPKT_iiiiiiiPS2_ --------------------------
	.section	.nv.constant0._Z14col2row_kernelIN3c104HalfEfEviPKT_iiiiiiiPS2_,"a",@progbits
	.sectionflags	@""
	.align	4
.nv.constant0._Z14col2row_kernelIN3c104HalfEfEviPKT_iiiiiiiPS2_:
	.zero		952


//--------------------- .nv.constant0._Z14row2col_kernelIN3c104HalfEEviPKT_iiiiiiPS2_ --------------------------
	.section	.nv.constant0._Z14row2col_kernelIN3c104HalfEEviPKT_iiiiiiPS2_,"a",@progbits
	.sectionflags	@""
	.align	4
.nv.constant0._Z14row2col_kernelIN3c104HalfEEviPKT_iiiiiiPS2_:
	.zero		944


//--------------------- SYMBOLS --------------------------

	.type		.nv.reservedSmem.offset0,@object
	.size		.nv.reservedSmem.offset0,0x4
